//
// Generated by NVIDIA NVVM Compiler
//
// Compiler Build ID: CL-36424714
// Cuda compilation tools, release 13.0, V13.0.88
// Based on NVVM 20.0.0
//

.version 9.0
.target sm_100
.address_size 64

	// .globl	_Z6phase1Piii
// _ZZ6phase1PiiiE1s has been demoted
// _ZZ6phase2PiiiibE1s has been demoted
// _ZZ6phase2PiiiibE9block_r_r has been demoted
// _ZZ6phase3PiiiiiE9block_x_r has been demoted
// _ZZ6phase3PiiiiiE9block_r_x has been demoted

.visible .entry _Z6phase1Piii(
	.param .u64 .ptr .align 1 _Z6phase1Piii_param_0,
	.param .u32 _Z6phase1Piii_param_1,
	.param .u32 _Z6phase1Piii_param_2
)
{
	.reg .b32 	%r<179>;
	.reg .b64 	%rd<5>;
	// demoted variable
	.shared .align 4 .b8 _ZZ6phase1PiiiE1s[4096];
	ld.param.u64 	%rd1, [_Z6phase1Piii_param_0];
	ld.param.u32 	%r1, [_Z6phase1Piii_param_1];
	ld.param.u32 	%r2, [_Z6phase1Piii_param_2];
	cvta.to.global.u64 	%rd2, %rd1;
	mov.u32 	%r3, %tid.x;
	mov.u32 	%r4, %tid.y;
	shl.b32 	%r5, %r2, 5;
	add.s32 	%r6, %r5, %r4;
	add.s32 	%r7, %r5, %r3;
	mad.lo.s32 	%r8, %r6, %r1, %r7;
	mul.wide.s32 	%rd3, %r8, 4;
	add.s64 	%rd4, %rd2, %rd3;
	ld.global.u32 	%r9, [%rd4];
	shl.b32 	%r10, %r4, 5;
	add.s32 	%r11, %r10, %r3;
	shl.b32 	%r12, %r11, 2;
	mov.u32 	%r13, _ZZ6phase1PiiiE1s;
	add.s32 	%r14, %r13, %r12;
	st.shared.u32 	[%r14], %r9;
	bar.sync 	0;
	ld.shared.u32 	%r15, [%r14];
	shl.b32 	%r16, %r4, 7;
	add.s32 	%r17, %r13, %r16;
	ld.shared.u32 	%r18, [%r17];
	shl.b32 	%r19, %r3, 2;
	add.s32 	%r20, %r13, %r19;
	ld.shared.u32 	%r21, [%r20];
	add.s32 	%r22, %r21, %r18;
	min.s32 	%r23, %r15, %r22;
	st.shared.u32 	[%r14], %r23;
	bar.sync 	0;
	ld.shared.u32 	%r24, [%r14];
	ld.shared.u32 	%r25, [%r17+4];
	ld.shared.u32 	%r26, [%r20+128];
	add.s32 	%r27, %r26, %r25;
	min.s32 	%r28, %r24, %r27;
	st.shared.u32 	[%r14], %r28;
	bar.sync 	0;
	ld.shared.u32 	%r29, [%r14];
	ld.shared.u32 	%r30, [%r17+8];
	ld.shared.u32 	%r31, [%r20+256];
	add.s32 	%r32, %r31, %r30;
	min.s32 	%r33, %r29, %r32;
	st.shared.u32 	[%r14], %r33;
	bar.sync 	0;
	ld.shared.u32 	%r34, [%r14];
	ld.shared.u32 	%r35, [%r17+12];
	ld.shared.u32 	%r36, [%r20+384];
	add.s32 	%r37, %r36, %r35;
	min.s32 	%r38, %r34, %r37;
	st.shared.u32 	[%r14], %r38;
	bar.sync 	0;
	ld.shared.u32 	%r39, [%r14];
	ld.shared.u32 	%r40, [%r17+16];
	ld.shared.u32 	%r41, [%r20+512];
	add.s32 	%r42, %r41, %r40;
	min.s32 	%r43, %r39, %r42;
	st.shared.u32 	[%r14], %r43;
	bar.sync 	0;
	ld.shared.u32 	%r44, [%r14];
	ld.shared.u32 	%r45, [%r17+20];
	ld.shared.u32 	%r46, [%r20+640];
	add.s32 	%r47, %r46, %r45;
	min.s32 	%r48, %r44, %r47;
	st.shared.u32 	[%r14], %r48;
	bar.sync 	0;
	ld.shared.u32 	%r49, [%r14];
	ld.shared.u32 	%r50, [%r17+24];
	ld.shared.u32 	%r51, [%r20+768];
	add.s32 	%r52, %r51, %r50;
	min.s32 	%r53, %r49, %r52;
	st.shared.u32 	[%r14], %r53;
	bar.sync 	0;
	ld.shared.u32 	%r54, [%r14];
	ld.shared.u32 	%r55, [%r17+28];
	ld.shared.u32 	%r56, [%r20+896];
	add.s32 	%r57, %r56, %r55;
	min.s32 	%r58, %r54, %r57;
	st.shared.u32 	[%r14], %r58;
	bar.sync 	0;
	ld.shared.u32 	%r59, [%r14];
	ld.shared.u32 	%r60, [%r17+32];
	ld.shared.u32 	%r61, [%r20+1024];
	add.s32 	%r62, %r61, %r60;
	min.s32 	%r63, %r59, %r62;
	st.shared.u32 	[%r14], %r63;
	bar.sync 	0;
	ld.shared.u32 	%r64, [%r14];
	ld.shared.u32 	%r65, [%r17+36];
	ld.shared.u32 	%r66, [%r20+1152];
	add.s32 	%r67, %r66, %r65;
	min.s32 	%r68, %r64, %r67;
	st.shared.u32 	[%r14], %r68;
	bar.sync 	0;
	ld.shared.u32 	%r69, [%r14];
	ld.shared.u32 	%r70, [%r17+40];
	ld.shared.u32 	%r71, [%r20+1280];
	add.s32 	%r72, %r71, %r70;
	min.s32 	%r73, %r69, %r72;
	st.shared.u32 	[%r14], %r73;
	bar.sync 	0;
	ld.shared.u32 	%r74, [%r14];
	ld.shared.u32 	%r75, [%r17+44];
	ld.shared.u32 	%r76, [%r20+1408];
	add.s32 	%r77, %r76, %r75;
	min.s32 	%r78, %r74, %r77;
	st.shared.u32 	[%r14], %r78;
	bar.sync 	0;
	ld.shared.u32 	%r79, [%r14];
	ld.shared.u32 	%r80, [%r17+48];
	ld.shared.u32 	%r81, [%r20+1536];
	add.s32 	%r82, %r81, %r80;
	min.s32 	%r83, %r79, %r82;
	st.shared.u32 	[%r14], %r83;
	bar.sync 	0;
	ld.shared.u32 	%r84, [%r14];
	ld.shared.u32 	%r85, [%r17+52];
	ld.shared.u32 	%r86, [%r20+1664];
	add.s32 	%r87, %r86, %r85;
	min.s32 	%r88, %r84, %r87;
	st.shared.u32 	[%r14], %r88;
	bar.sync 	0;
	ld.shared.u32 	%r89, [%r14];
	ld.shared.u32 	%r90, [%r17+56];
	ld.shared.u32 	%r91, [%r20+1792];
	add.s32 	%r92, %r91, %r90;
	min.s32 	%r93, %r89, %r92;
	st.shared.u32 	[%r14], %r93;
	bar.sync 	0;
	ld.shared.u32 	%r94, [%r14];
	ld.shared.u32 	%r95, [%r17+60];
	ld.shared.u32 	%r96, [%r20+1920];
	add.s32 	%r97, %r96, %r95;
	min.s32 	%r98, %r94, %r97;
	st.shared.u32 	[%r14], %r98;
	bar.sync 	0;
	ld.shared.u32 	%r99, [%r14];
	ld.shared.u32 	%r100, [%r17+64];
	ld.shared.u32 	%r101, [%r20+2048];
	add.s32 	%r102, %r101, %r100;
	min.s32 	%r103, %r99, %r102;
	st.shared.u32 	[%r14], %r103;
	bar.sync 	0;
	ld.shared.u32 	%r104, [%r14];
	ld.shared.u32 	%r105, [%r17+68];
	ld.shared.u32 	%r106, [%r20+2176];
	add.s32 	%r107, %r106, %r105;
	min.s32 	%r108, %r104, %r107;
	st.shared.u32 	[%r14], %r108;
	bar.sync 	0;
	ld.shared.u32 	%r109, [%r14];
	ld.shared.u32 	%r110, [%r17+72];
	ld.shared.u32 	%r111, [%r20+2304];
	add.s32 	%r112, %r111, %r110;
	min.s32 	%r113, %r109, %r112;
	st.shared.u32 	[%r14], %r113;
	bar.sync 	0;
	ld.shared.u32 	%r114, [%r14];
	ld.shared.u32 	%r115, [%r17+76];
	ld.shared.u32 	%r116, [%r20+2432];
	add.s32 	%r117, %r116, %r115;
	min.s32 	%r118, %r114, %r117;
	st.shared.u32 	[%r14], %r118;
	bar.sync 	0;
	ld.shared.u32 	%r119, [%r14];
	ld.shared.u32 	%r120, [%r17+80];
	ld.shared.u32 	%r121, [%r20+2560];
	add.s32 	%r122, %r121, %r120;
	min.s32 	%r123, %r119, %r122;
	st.shared.u32 	[%r14], %r123;
	bar.sync 	0;
	ld.shared.u32 	%r124, [%r14];
	ld.shared.u32 	%r125, [%r17+84];
	ld.shared.u32 	%r126, [%r20+2688];
	add.s32 	%r127, %r126, %r125;
	min.s32 	%r128, %r124, %r127;
	st.shared.u32 	[%r14], %r128;
	bar.sync 	0;
	ld.shared.u32 	%r129, [%r14];
	ld.shared.u32 	%r130, [%r17+88];
	ld.shared.u32 	%r131, [%r20+2816];
	add.s32 	%r132, %r131, %r130;
	min.s32 	%r133, %r129, %r132;
	st.shared.u32 	[%r14], %r133;
	bar.sync 	0;
	ld.shared.u32 	%r134, [%r14];
	ld.shared.u32 	%r135, [%r17+92];
	ld.shared.u32 	%r136, [%r20+2944];
	add.s32 	%r137, %r136, %r135;
	min.s32 	%r138, %r134, %r137;
	st.shared.u32 	[%r14], %r138;
	bar.sync 	0;
	ld.shared.u32 	%r139, [%r14];
	ld.shared.u32 	%r140, [%r17+96];
	ld.shared.u32 	%r141, [%r20+3072];
	add.s32 	%r142, %r141, %r140;
	min.s32 	%r143, %r139, %r142;
	st.shared.u32 	[%r14], %r143;
	bar.sync 	0;
	ld.shared.u32 	%r144, [%r14];
	ld.shared.u32 	%r145, [%r17+100];
	ld.shared.u32 	%r146, [%r20+3200];
	add.s32 	%r147, %r146, %r145;
	min.s32 	%r148, %r144, %r147;
	st.shared.u32 	[%r14], %r148;
	bar.sync 	0;
	ld.shared.u32 	%r149, [%r14];
	ld.shared.u32 	%r150, [%r17+104];
	ld.shared.u32 	%r151, [%r20+3328];
	add.s32 	%r152, %r151, %r150;
	min.s32 	%r153, %r149, %r152;
	st.shared.u32 	[%r14], %r153;
	bar.sync 	0;
	ld.shared.u32 	%r154, [%r14];
	ld.shared.u32 	%r155, [%r17+108];
	ld.shared.u32 	%r156, [%r20+3456];
	add.s32 	%r157, %r156, %r155;
	min.s32 	%r158, %r154, %r157;
	st.shared.u32 	[%r14], %r158;
	bar.sync 	0;
	ld.shared.u32 	%r159, [%r14];
	ld.shared.u32 	%r160, [%r17+112];
	ld.shared.u32 	%r161, [%r20+3584];
	add.s32 	%r162, %r161, %r160;
	min.s32 	%r163, %r159, %r162;
	st.shared.u32 	[%r14], %r163;
	bar.sync 	0;
	ld.shared.u32 	%r164, [%r14];
	ld.shared.u32 	%r165, [%r17+116];
	ld.shared.u32 	%r166, [%r20+3712];
	add.s32 	%r167, %r166, %r165;
	min.s32 	%r168, %r164, %r167;
	st.shared.u32 	[%r14], %r168;
	bar.sync 	0;
	ld.shared.u32 	%r169, [%r14];
	ld.shared.u32 	%r170, [%r17+120];
	ld.shared.u32 	%r171, [%r20+3840];
	add.s32 	%r172, %r171, %r170;
	min.s32 	%r173, %r169, %r172;
	st.shared.u32 	[%r14], %r173;
	bar.sync 	0;
	ld.shared.u32 	%r174, [%r14];
	ld.shared.u32 	%r175, [%r17+124];
	ld.shared.u32 	%r176, [%r20+3968];
	add.s32 	%r177, %r176, %r175;
	min.s32 	%r178, %r174, %r177;
	st.shared.u32 	[%r14], %r178;
	st.global.u32 	[%rd4], %r178;
	ret;

}
	// .globl	_Z6phase2Piiiib
.visible .entry _Z6phase2Piiiib(
	.param .u64 .ptr .align 1 _Z6phase2Piiiib_param_0,
	.param .u32 _Z6phase2Piiiib_param_1,
	.param .u32 _Z6phase2Piiiib_param_2,
	.param .u32 _Z6phase2Piiiib_param_3,
	.param .u8 _Z6phase2Piiiib_param_4
)
{
	.reg .pred 	%p<3>;
	.reg .b16 	%rs<2>;
	.reg .b32 	%r<306>;
	.reg .b64 	%rd<7>;
	// demoted variable
	.shared .align 4 .b8 _ZZ6phase2PiiiibE1s[4096];
	// demoted variable
	.shared .align 4 .b8 _ZZ6phase2PiiiibE9block_r_r[4096];
	ld.param.u64 	%rd2, [_Z6phase2Piiiib_param_0];
	ld.param.u32 	%r12, [_Z6phase2Piiiib_param_1];
	ld.param.u32 	%r13, [_Z6phase2Piiiib_param_2];
	ld.param.u32 	%r14, [_Z6phase2Piiiib_param_3];
	ld.param.s8 	%rs1, [_Z6phase2Piiiib_param_4];
	mov.u32 	%r1, %tid.x;
	setp.ne.s16 	%p1, %rs1, 1;
	@%p1 bra 	$L__BB1_2;
	mov.u32 	%r18, %ctaid.x;
	add.s32 	%r19, %r18, %r13;
	add.s32 	%r20, %r19, 1;
	rem.u32 	%r304, %r20, %r14;
	mov.u32 	%r303, %r13;
	bra.uni 	$L__BB1_3;
$L__BB1_2:
	mov.u32 	%r15, %ctaid.x;
	add.s32 	%r16, %r15, %r13;
	add.s32 	%r17, %r16, 1;
	rem.u32 	%r303, %r17, %r14;
	mov.u32 	%r304, %r13;
$L__BB1_3:
	cvta.to.global.u64 	%rd3, %rd2;
	mov.u32 	%r21, %tid.y;
	setp.ne.s16 	%p2, %rs1, 1;
	shl.b32 	%r22, %r304, 5;
	shl.b32 	%r23, %r303, 5;
	add.s32 	%r24, %r23, %r21;
	add.s32 	%r25, %r22, %r1;
	mad.lo.s32 	%r26, %r24, %r12, %r25;
	mul.wide.s32 	%rd4, %r26, 4;
	add.s64 	%rd1, %rd3, %rd4;
	ld.global.u32 	%r6, [%rd1];
	shl.b32 	%r7, %r21, 5;
	add.s32 	%r27, %r7, %r1;
	shl.b32 	%r28, %r27, 2;
	mov.u32 	%r29, _ZZ6phase2PiiiibE1s;
	add.s32 	%r8, %r29, %r28;
	st.shared.u32 	[%r8], %r6;
	shl.b32 	%r30, %r13, 5;
	add.s32 	%r31, %r30, %r21;
	add.s32 	%r32, %r30, %r1;
	mad.lo.s32 	%r33, %r31, %r12, %r32;
	mul.wide.s32 	%rd5, %r33, 4;
	add.s64 	%rd6, %rd3, %rd5;
	ld.global.u32 	%r34, [%rd6];
	mov.u32 	%r35, _ZZ6phase2PiiiibE9block_r_r;
	add.s32 	%r36, %r35, %r28;
	st.shared.u32 	[%r36], %r34;
	@%p2 bra 	$L__BB1_5;
	bar.sync 	0;
	st.shared.u32 	[%r8], %r6;
	shl.b32 	%r170, %r7, 2;
	add.s32 	%r172, %r35, %r170;
	ld.shared.u32 	%r173, [%r172];
	shl.b32 	%r174, %r1, 2;
	add.s32 	%r176, %r29, %r174;
	ld.shared.u32 	%r177, [%r176];
	add.s32 	%r178, %r177, %r173;
	min.s32 	%r179, %r6, %r178;
	bar.sync 	0;
	st.shared.u32 	[%r8], %r179;
	ld.shared.u32 	%r180, [%r172+4];
	ld.shared.u32 	%r181, [%r176+128];
	add.s32 	%r182, %r181, %r180;
	min.s32 	%r183, %r179, %r182;
	bar.sync 	0;
	st.shared.u32 	[%r8], %r183;
	ld.shared.u32 	%r184, [%r172+8];
	ld.shared.u32 	%r185, [%r176+256];
	add.s32 	%r186, %r185, %r184;
	min.s32 	%r187, %r183, %r186;
	bar.sync 	0;
	st.shared.u32 	[%r8], %r187;
	ld.shared.u32 	%r188, [%r172+12];
	ld.shared.u32 	%r189, [%r176+384];
	add.s32 	%r190, %r189, %r188;
	min.s32 	%r191, %r187, %r190;
	bar.sync 	0;
	st.shared.u32 	[%r8], %r191;
	ld.shared.u32 	%r192, [%r172+16];
	ld.shared.u32 	%r193, [%r176+512];
	add.s32 	%r194, %r193, %r192;
	min.s32 	%r195, %r191, %r194;
	bar.sync 	0;
	st.shared.u32 	[%r8], %r195;
	ld.shared.u32 	%r196, [%r172+20];
	ld.shared.u32 	%r197, [%r176+640];
	add.s32 	%r198, %r197, %r196;
	min.s32 	%r199, %r195, %r198;
	bar.sync 	0;
	st.shared.u32 	[%r8], %r199;
	ld.shared.u32 	%r200, [%r172+24];
	ld.shared.u32 	%r201, [%r176+768];
	add.s32 	%r202, %r201, %r200;
	min.s32 	%r203, %r199, %r202;
	bar.sync 	0;
	st.shared.u32 	[%r8], %r203;
	ld.shared.u32 	%r204, [%r172+28];
	ld.shared.u32 	%r205, [%r176+896];
	add.s32 	%r206, %r205, %r204;
	min.s32 	%r207, %r203, %r206;
	bar.sync 	0;
	st.shared.u32 	[%r8], %r207;
	ld.shared.u32 	%r208, [%r172+32];
	ld.shared.u32 	%r209, [%r176+1024];
	add.s32 	%r210, %r209, %r208;
	min.s32 	%r211, %r207, %r210;
	bar.sync 	0;
	st.shared.u32 	[%r8], %r211;
	ld.shared.u32 	%r212, [%r172+36];
	ld.shared.u32 	%r213, [%r176+1152];
	add.s32 	%r214, %r213, %r212;
	min.s32 	%r215, %r211, %r214;
	bar.sync 	0;
	st.shared.u32 	[%r8], %r215;
	ld.shared.u32 	%r216, [%r172+40];
	ld.shared.u32 	%r217, [%r176+1280];
	add.s32 	%r218, %r217, %r216;
	min.s32 	%r219, %r215, %r218;
	bar.sync 	0;
	st.shared.u32 	[%r8], %r219;
	ld.shared.u32 	%r220, [%r172+44];
	ld.shared.u32 	%r221, [%r176+1408];
	add.s32 	%r222, %r221, %r220;
	min.s32 	%r223, %r219, %r222;
	bar.sync 	0;
	st.shared.u32 	[%r8], %r223;
	ld.shared.u32 	%r224, [%r172+48];
	ld.shared.u32 	%r225, [%r176+1536];
	add.s32 	%r226, %r225, %r224;
	min.s32 	%r227, %r223, %r226;
	bar.sync 	0;
	st.shared.u32 	[%r8], %r227;
	ld.shared.u32 	%r228, [%r172+52];
	ld.shared.u32 	%r229, [%r176+1664];
	add.s32 	%r230, %r229, %r228;
	min.s32 	%r231, %r227, %r230;
	bar.sync 	0;
	st.shared.u32 	[%r8], %r231;
	ld.shared.u32 	%r232, [%r172+56];
	ld.shared.u32 	%r233, [%r176+1792];
	add.s32 	%r234, %r233, %r232;
	min.s32 	%r235, %r231, %r234;
	bar.sync 	0;
	st.shared.u32 	[%r8], %r235;
	ld.shared.u32 	%r236, [%r172+60];
	ld.shared.u32 	%r237, [%r176+1920];
	add.s32 	%r238, %r237, %r236;
	min.s32 	%r239, %r235, %r238;
	bar.sync 	0;
	st.shared.u32 	[%r8], %r239;
	ld.shared.u32 	%r240, [%r172+64];
	ld.shared.u32 	%r241, [%r176+2048];
	add.s32 	%r242, %r241, %r240;
	min.s32 	%r243, %r239, %r242;
	bar.sync 	0;
	st.shared.u32 	[%r8], %r243;
	ld.shared.u32 	%r244, [%r172+68];
	ld.shared.u32 	%r245, [%r176+2176];
	add.s32 	%r246, %r245, %r244;
	min.s32 	%r247, %r243, %r246;
	bar.sync 	0;
	st.shared.u32 	[%r8], %r247;
	ld.shared.u32 	%r248, [%r172+72];
	ld.shared.u32 	%r249, [%r176+2304];
	add.s32 	%r250, %r249, %r248;
	min.s32 	%r251, %r247, %r250;
	bar.sync 	0;
	st.shared.u32 	[%r8], %r251;
	ld.shared.u32 	%r252, [%r172+76];
	ld.shared.u32 	%r253, [%r176+2432];
	add.s32 	%r254, %r253, %r252;
	min.s32 	%r255, %r251, %r254;
	bar.sync 	0;
	st.shared.u32 	[%r8], %r255;
	ld.shared.u32 	%r256, [%r172+80];
	ld.shared.u32 	%r257, [%r176+2560];
	add.s32 	%r258, %r257, %r256;
	min.s32 	%r259, %r255, %r258;
	bar.sync 	0;
	st.shared.u32 	[%r8], %r259;
	ld.shared.u32 	%r260, [%r172+84];
	ld.shared.u32 	%r261, [%r176+2688];
	add.s32 	%r262, %r261, %r260;
	min.s32 	%r263, %r259, %r262;
	bar.sync 	0;
	st.shared.u32 	[%r8], %r263;
	ld.shared.u32 	%r264, [%r172+88];
	ld.shared.u32 	%r265, [%r176+2816];
	add.s32 	%r266, %r265, %r264;
	min.s32 	%r267, %r263, %r266;
	bar.sync 	0;
	st.shared.u32 	[%r8], %r267;
	ld.shared.u32 	%r268, [%r172+92];
	ld.shared.u32 	%r269, [%r176+2944];
	add.s32 	%r270, %r269, %r268;
	min.s32 	%r271, %r267, %r270;
	bar.sync 	0;
	st.shared.u32 	[%r8], %r271;
	ld.shared.u32 	%r272, [%r172+96];
	ld.shared.u32 	%r273, [%r176+3072];
	add.s32 	%r274, %r273, %r272;
	min.s32 	%r275, %r271, %r274;
	bar.sync 	0;
	st.shared.u32 	[%r8], %r275;
	ld.shared.u32 	%r276, [%r172+100];
	ld.shared.u32 	%r277, [%r176+3200];
	add.s32 	%r278, %r277, %r276;
	min.s32 	%r279, %r275, %r278;
	bar.sync 	0;
	st.shared.u32 	[%r8], %r279;
	ld.shared.u32 	%r280, [%r172+104];
	ld.shared.u32 	%r281, [%r176+3328];
	add.s32 	%r282, %r281, %r280;
	min.s32 	%r283, %r279, %r282;
	bar.sync 	0;
	st.shared.u32 	[%r8], %r283;
	ld.shared.u32 	%r284, [%r172+108];
	ld.shared.u32 	%r285, [%r176+3456];
	add.s32 	%r286, %r285, %r284;
	min.s32 	%r287, %r283, %r286;
	bar.sync 	0;
	st.shared.u32 	[%r8], %r287;
	ld.shared.u32 	%r288, [%r172+112];
	ld.shared.u32 	%r289, [%r176+3584];
	add.s32 	%r290, %r289, %r288;
	min.s32 	%r291, %r287, %r290;
	bar.sync 	0;
	st.shared.u32 	[%r8], %r291;
	ld.shared.u32 	%r292, [%r172+116];
	ld.shared.u32 	%r293, [%r176+3712];
	add.s32 	%r294, %r293, %r292;
	min.s32 	%r295, %r291, %r294;
	bar.sync 	0;
	st.shared.u32 	[%r8], %r295;
	ld.shared.u32 	%r296, [%r172+120];
	ld.shared.u32 	%r297, [%r176+3840];
	add.s32 	%r298, %r297, %r296;
	min.s32 	%r299, %r295, %r298;
	bar.sync 	0;
	st.shared.u32 	[%r8], %r299;
	ld.shared.u32 	%r300, [%r172+124];
	ld.shared.u32 	%r301, [%r176+3968];
	add.s32 	%r302, %r301, %r300;
	min.s32 	%r305, %r299, %r302;
	bra.uni 	$L__BB1_6;
$L__BB1_5:
	bar.sync 	0;
	st.shared.u32 	[%r8], %r6;
	shl.b32 	%r37, %r7, 2;
	add.s32 	%r39, %r29, %r37;
	ld.shared.u32 	%r40, [%r39];
	shl.b32 	%r41, %r1, 2;
	add.s32 	%r43, %r35, %r41;
	ld.shared.u32 	%r44, [%r43];
	add.s32 	%r45, %r44, %r40;
	min.s32 	%r46, %r6, %r45;
	bar.sync 	0;
	st.shared.u32 	[%r8], %r46;
	ld.shared.u32 	%r47, [%r39+4];
	ld.shared.u32 	%r48, [%r43+128];
	add.s32 	%r49, %r48, %r47;
	min.s32 	%r50, %r46, %r49;
	bar.sync 	0;
	st.shared.u32 	[%r8], %r50;
	ld.shared.u32 	%r51, [%r39+8];
	ld.shared.u32 	%r52, [%r43+256];
	add.s32 	%r53, %r52, %r51;
	min.s32 	%r54, %r50, %r53;
	bar.sync 	0;
	st.shared.u32 	[%r8], %r54;
	ld.shared.u32 	%r55, [%r39+12];
	ld.shared.u32 	%r56, [%r43+384];
	add.s32 	%r57, %r56, %r55;
	min.s32 	%r58, %r54, %r57;
	bar.sync 	0;
	st.shared.u32 	[%r8], %r58;
	ld.shared.u32 	%r59, [%r39+16];
	ld.shared.u32 	%r60, [%r43+512];
	add.s32 	%r61, %r60, %r59;
	min.s32 	%r62, %r58, %r61;
	bar.sync 	0;
	st.shared.u32 	[%r8], %r62;
	ld.shared.u32 	%r63, [%r39+20];
	ld.shared.u32 	%r64, [%r43+640];
	add.s32 	%r65, %r64, %r63;
	min.s32 	%r66, %r62, %r65;
	bar.sync 	0;
	st.shared.u32 	[%r8], %r66;
	ld.shared.u32 	%r67, [%r39+24];
	ld.shared.u32 	%r68, [%r43+768];
	add.s32 	%r69, %r68, %r67;
	min.s32 	%r70, %r66, %r69;
	bar.sync 	0;
	st.shared.u32 	[%r8], %r70;
	ld.shared.u32 	%r71, [%r39+28];
	ld.shared.u32 	%r72, [%r43+896];
	add.s32 	%r73, %r72, %r71;
	min.s32 	%r74, %r70, %r73;
	bar.sync 	0;
	st.shared.u32 	[%r8], %r74;
	ld.shared.u32 	%r75, [%r39+32];
	ld.shared.u32 	%r76, [%r43+1024];
	add.s32 	%r77, %r76, %r75;
	min.s32 	%r78, %r74, %r77;
	bar.sync 	0;
	st.shared.u32 	[%r8], %r78;
	ld.shared.u32 	%r79, [%r39+36];
	ld.shared.u32 	%r80, [%r43+1152];
	add.s32 	%r81, %r80, %r79;
	min.s32 	%r82, %r78, %r81;
	bar.sync 	0;
	st.shared.u32 	[%r8], %r82;
	ld.shared.u32 	%r83, [%r39+40];
	ld.shared.u32 	%r84, [%r43+1280];
	add.s32 	%r85, %r84, %r83;
	min.s32 	%r86, %r82, %r85;
	bar.sync 	0;
	st.shared.u32 	[%r8], %r86;
	ld.shared.u32 	%r87, [%r39+44];
	ld.shared.u32 	%r88, [%r43+1408];
	add.s32 	%r89, %r88, %r87;
	min.s32 	%r90, %r86, %r89;
	bar.sync 	0;
	st.shared.u32 	[%r8], %r90;
	ld.shared.u32 	%r91, [%r39+48];
	ld.shared.u32 	%r92, [%r43+1536];
	add.s32 	%r93, %r92, %r91;
	min.s32 	%r94, %r90, %r93;
	bar.sync 	0;
	st.shared.u32 	[%r8], %r94;
	ld.shared.u32 	%r95, [%r39+52];
	ld.shared.u32 	%r96, [%r43+1664];
	add.s32 	%r97, %r96, %r95;
	min.s32 	%r98, %r94, %r97;
	bar.sync 	0;
	st.shared.u32 	[%r8], %r98;
	ld.shared.u32 	%r99, [%r39+56];
	ld.shared.u32 	%r100, [%r43+1792];
	add.s32 	%r101, %r100, %r99;
	min.s32 	%r102, %r98, %r101;
	bar.sync 	0;
	st.shared.u32 	[%r8], %r102;
	ld.shared.u32 	%r103, [%r39+60];
	ld.shared.u32 	%r104, [%r43+1920];
	add.s32 	%r105, %r104, %r103;
	min.s32 	%r106, %r102, %r105;
	bar.sync 	0;
	st.shared.u32 	[%r8], %r106;
	ld.shared.u32 	%r107, [%r39+64];
	ld.shared.u32 	%r108, [%r43+2048];
	add.s32 	%r109, %r108, %r107;
	min.s32 	%r110, %r106, %r109;
	bar.sync 	0;
	st.shared.u32 	[%r8], %r110;
	ld.shared.u32 	%r111, [%r39+68];
	ld.shared.u32 	%r112, [%r43+2176];
	add.s32 	%r113, %r112, %r111;
	min.s32 	%r114, %r110, %r113;
	bar.sync 	0;
	st.shared.u32 	[%r8], %r114;
	ld.shared.u32 	%r115, [%r39+72];
	ld.shared.u32 	%r116, [%r43+2304];
	add.s32 	%r117, %r116, %r115;
	min.s32 	%r118, %r114, %r117;
	bar.sync 	0;
	st.shared.u32 	[%r8], %r118;
	ld.shared.u32 	%r119, [%r39+76];
	ld.shared.u32 	%r120, [%r43+2432];
	add.s32 	%r121, %r120, %r119;
	min.s32 	%r122, %r118, %r121;
	bar.sync 	0;
	st.shared.u32 	[%r8], %r122;
	ld.shared.u32 	%r123, [%r39+80];
	ld.shared.u32 	%r124, [%r43+2560];
	add.s32 	%r125, %r124, %r123;
	min.s32 	%r126, %r122, %r125;
	bar.sync 	0;
	st.shared.u32 	[%r8], %r126;
	ld.shared.u32 	%r127, [%r39+84];
	ld.shared.u32 	%r128, [%r43+2688];
	add.s32 	%r129, %r128, %r127;
	min.s32 	%r130, %r126, %r129;
	bar.sync 	0;
	st.shared.u32 	[%r8], %r130;
	ld.shared.u32 	%r131, [%r39+88];
	ld.shared.u32 	%r132, [%r43+2816];
	add.s32 	%r133, %r132, %r131;
	min.s32 	%r134, %r130, %r133;
	bar.sync 	0;
	st.shared.u32 	[%r8], %r134;
	ld.shared.u32 	%r135, [%r39+92];
	ld.shared.u32 	%r136, [%r43+2944];
	add.s32 	%r137, %r136, %r135;
	min.s32 	%r138, %r134, %r137;
	bar.sync 	0;
	st.shared.u32 	[%r8], %r138;
	ld.shared.u32 	%r139, [%r39+96];
	ld.shared.u32 	%r140, [%r43+3072];
	add.s32 	%r141, %r140, %r139;
	min.s32 	%r142, %r138, %r141;
	bar.sync 	0;
	st.shared.u32 	[%r8], %r142;
	ld.shared.u32 	%r143, [%r39+100];
	ld.shared.u32 	%r144, [%r43+3200];
	add.s32 	%r145, %r144, %r143;
	min.s32 	%r146, %r142, %r145;
	bar.sync 	0;
	st.shared.u32 	[%r8], %r146;
	ld.shared.u32 	%r147, [%r39+104];
	ld.shared.u32 	%r148, [%r43+3328];
	add.s32 	%r149, %r148, %r147;
	min.s32 	%r150, %r146, %r149;
	bar.sync 	0;
	st.shared.u32 	[%r8], %r150;
	ld.shared.u32 	%r151, [%r39+108];
	ld.shared.u32 	%r152, [%r43+3456];
	add.s32 	%r153, %r152, %r151;
	min.s32 	%r154, %r150, %r153;
	bar.sync 	0;
	st.shared.u32 	[%r8], %r154;
	ld.shared.u32 	%r155, [%r39+112];
	ld.shared.u32 	%r156, [%r43+3584];
	add.s32 	%r157, %r156, %r155;
	min.s32 	%r158, %r154, %r157;
	bar.sync 	0;
	st.shared.u32 	[%r8], %r158;
	ld.shared.u32 	%r159, [%r39+116];
	ld.shared.u32 	%r160, [%r43+3712];
	add.s32 	%r161, %r160, %r159;
	min.s32 	%r162, %r158, %r161;
	bar.sync 	0;
	st.shared.u32 	[%r8], %r162;
	ld.shared.u32 	%r163, [%r39+120];
	ld.shared.u32 	%r164, [%r43+3840];
	add.s32 	%r165, %r164, %r163;
	min.s32 	%r166, %r162, %r165;
	bar.sync 	0;
	st.shared.u32 	[%r8], %r166;
	ld.shared.u32 	%r167, [%r39+124];
	ld.shared.u32 	%r168, [%r43+3968];
	add.s32 	%r169, %r168, %r167;
	min.s32 	%r305, %r166, %r169;
$L__BB1_6:
	st.global.u32 	[%rd1], %r305;
	ret;

}
	// .globl	_Z6phase3Piiiii
.visible .entry _Z6phase3Piiiii(
	.param .u64 .ptr .align 1 _Z6phase3Piiiii_param_0,
	.param .u32 _Z6phase3Piiiii_param_1,
	.param .u32 _Z6phase3Piiiii_param_2,
	.param .u32 _Z6phase3Piiiii_param_3,
	.param .u32 _Z6phase3Piiiii_param_4
)
{
	.reg .pred 	%p<4>;
	.reg .b32 	%r<175>;
	.reg .b64 	%rd<9>;
	// demoted variable
	.shared .align 4 .b8 _ZZ6phase3PiiiiiE9block_x_r[4096];
	// demoted variable
	.shared .align 4 .b8 _ZZ6phase3PiiiiiE9block_r_x[4096];
	ld.param.u64 	%rd1, [_Z6phase3Piiiii_param_0];
	ld.param.u32 	%r3, [_Z6phase3Piiiii_param_1];
	ld.param.u32 	%r4, [_Z6phase3Piiiii_param_2];
	ld.param.u32 	%r5, [_Z6phase3Piiiii_param_3];
	ld.param.u32 	%r6, [_Z6phase3Piiiii_param_4];
	add.s32 	%r7, %r4, 1;
	mov.u32 	%r8, %ctaid.y;
	add.s32 	%r9, %r7, %r8;
	rem.u32 	%r10, %r9, %r5;
	shl.b32 	%r1, %r10, 5;
	mov.u32 	%r11, %ctaid.x;
	add.s32 	%r12, %r7, %r11;
	rem.u32 	%r2, %r12, %r5;
	setp.ne.s32 	%p1, %r6, 1;
	@%p1 bra 	$L__BB2_2;
	shr.s32 	%r17, %r1, 5;
	shr.u32 	%r18, %r5, 31;
	add.s32 	%r19, %r5, %r18;
	shr.s32 	%r20, %r19, 1;
	setp.lt.s32 	%p3, %r17, %r20;
	@%p3 bra 	$L__BB2_4;
	bra.uni 	$L__BB2_3;
$L__BB2_2:
	shr.s32 	%r13, %r1, 5;
	shr.u32 	%r14, %r5, 31;
	add.s32 	%r15, %r5, %r14;
	shr.s32 	%r16, %r15, 1;
	setp.ge.s32 	%p2, %r13, %r16;
	@%p2 bra 	$L__BB2_4;
$L__BB2_3:
	cvta.to.global.u64 	%rd2, %rd1;
	mov.u32 	%r21, %tid.x;
	mov.u32 	%r22, %tid.y;
	add.s32 	%r23, %r1, %r22;
	mul.lo.s32 	%r24, %r23, %r3;
	shl.b32 	%r25, %r4, 5;
	add.s32 	%r26, %r25, %r21;
	add.s32 	%r27, %r26, %r24;
	mul.wide.s32 	%rd3, %r27, 4;
	add.s64 	%rd4, %rd2, %rd3;
	ld.global.u32 	%r28, [%rd4];
	shl.b32 	%r29, %r22, 5;
	add.s32 	%r30, %r29, %r21;
	shl.b32 	%r31, %r30, 2;
	mov.u32 	%r32, _ZZ6phase3PiiiiiE9block_x_r;
	add.s32 	%r33, %r32, %r31;
	st.shared.u32 	[%r33], %r28;
	add.s32 	%r34, %r25, %r22;
	shl.b32 	%r35, %r2, 5;
	add.s32 	%r36, %r35, %r21;
	mad.lo.s32 	%r37, %r34, %r3, %r36;
	mul.wide.s32 	%rd5, %r37, 4;
	add.s64 	%rd6, %rd2, %rd5;
	ld.global.u32 	%r38, [%rd6];
	mov.u32 	%r39, _ZZ6phase3PiiiiiE9block_r_x;
	add.s32 	%r40, %r39, %r31;
	st.shared.u32 	[%r40], %r38;
	add.s32 	%r41, %r24, %r36;
	mul.wide.s32 	%rd7, %r41, 4;
	add.s64 	%rd8, %rd2, %rd7;
	ld.global.u32 	%r42, [%rd8];
	bar.sync 	0;
	shl.b32 	%r43, %r22, 7;
	add.s32 	%r44, %r32, %r43;
	ld.shared.u32 	%r45, [%r44];
	shl.b32 	%r46, %r21, 2;
	add.s32 	%r47, %r39, %r46;
	ld.shared.u32 	%r48, [%r47];
	add.s32 	%r49, %r48, %r45;
	min.s32 	%r50, %r42, %r49;
	bar.sync 	0;
	ld.shared.u32 	%r51, [%r44+4];
	ld.shared.u32 	%r52, [%r47+128];
	add.s32 	%r53, %r52, %r51;
	min.s32 	%r54, %r50, %r53;
	bar.sync 	0;
	ld.shared.u32 	%r55, [%r44+8];
	ld.shared.u32 	%r56, [%r47+256];
	add.s32 	%r57, %r56, %r55;
	min.s32 	%r58, %r54, %r57;
	bar.sync 	0;
	ld.shared.u32 	%r59, [%r44+12];
	ld.shared.u32 	%r60, [%r47+384];
	add.s32 	%r61, %r60, %r59;
	min.s32 	%r62, %r58, %r61;
	bar.sync 	0;
	ld.shared.u32 	%r63, [%r44+16];
	ld.shared.u32 	%r64, [%r47+512];
	add.s32 	%r65, %r64, %r63;
	min.s32 	%r66, %r62, %r65;
	bar.sync 	0;
	ld.shared.u32 	%r67, [%r44+20];
	ld.shared.u32 	%r68, [%r47+640];
	add.s32 	%r69, %r68, %r67;
	min.s32 	%r70, %r66, %r69;
	bar.sync 	0;
	ld.shared.u32 	%r71, [%r44+24];
	ld.shared.u32 	%r72, [%r47+768];
	add.s32 	%r73, %r72, %r71;
	min.s32 	%r74, %r70, %r73;
	bar.sync 	0;
	ld.shared.u32 	%r75, [%r44+28];
	ld.shared.u32 	%r76, [%r47+896];
	add.s32 	%r77, %r76, %r75;
	min.s32 	%r78, %r74, %r77;
	bar.sync 	0;
	ld.shared.u32 	%r79, [%r44+32];
	ld.shared.u32 	%r80, [%r47+1024];
	add.s32 	%r81, %r80, %r79;
	min.s32 	%r82, %r78, %r81;
	bar.sync 	0;
	ld.shared.u32 	%r83, [%r44+36];
	ld.shared.u32 	%r84, [%r47+1152];
	add.s32 	%r85, %r84, %r83;
	min.s32 	%r86, %r82, %r85;
	bar.sync 	0;
	ld.shared.u32 	%r87, [%r44+40];
	ld.shared.u32 	%r88, [%r47+1280];
	add.s32 	%r89, %r88, %r87;
	min.s32 	%r90, %r86, %r89;
	bar.sync 	0;
	ld.shared.u32 	%r91, [%r44+44];
	ld.shared.u32 	%r92, [%r47+1408];
	add.s32 	%r93, %r92, %r91;
	min.s32 	%r94, %r90, %r93;
	bar.sync 	0;
	ld.shared.u32 	%r95, [%r44+48];
	ld.shared.u32 	%r96, [%r47+1536];
	add.s32 	%r97, %r96, %r95;
	min.s32 	%r98, %r94, %r97;
	bar.sync 	0;
	ld.shared.u32 	%r99, [%r44+52];
	ld.shared.u32 	%r100, [%r47+1664];
	add.s32 	%r101, %r100, %r99;
	min.s32 	%r102, %r98, %r101;
	bar.sync 	0;
	ld.shared.u32 	%r103, [%r44+56];
	ld.shared.u32 	%r104, [%r47+1792];
	add.s32 	%r105, %r104, %r103;
	min.s32 	%r106, %r102, %r105;
	bar.sync 	0;
	ld.shared.u32 	%r107, [%r44+60];
	ld.shared.u32 	%r108, [%r47+1920];
	add.s32 	%r109, %r108, %r107;
	min.s32 	%r110, %r106, %r109;
	bar.sync 	0;
	ld.shared.u32 	%r111, [%r44+64];
	ld.shared.u32 	%r112, [%r47+2048];
	add.s32 	%r113, %r112, %r111;
	min.s32 	%r114, %r110, %r113;
	bar.sync 	0;
	ld.shared.u32 	%r115, [%r44+68];
	ld.shared.u32 	%r116, [%r47+2176];
	add.s32 	%r117, %r116, %r115;
	min.s32 	%r118, %r114, %r117;
	bar.sync 	0;
	ld.shared.u32 	%r119, [%r44+72];
	ld.shared.u32 	%r120, [%r47+2304];
	add.s32 	%r121, %r120, %r119;
	min.s32 	%r122, %r118, %r121;
	bar.sync 	0;
	ld.shared.u32 	%r123, [%r44+76];
	ld.shared.u32 	%r124, [%r47+2432];
	add.s32 	%r125, %r124, %r123;
	min.s32 	%r126, %r122, %r125;
	bar.sync 	0;
	ld.shared.u32 	%r127, [%r44+80];
	ld.shared.u32 	%r128, [%r47+2560];
	add.s32 	%r129, %r128, %r127;
	min.s32 	%r130, %r126, %r129;
	bar.sync 	0;
	ld.shared.u32 	%r131, [%r44+84];
	ld.shared.u32 	%r132, [%r47+2688];
	add.s32 	%r133, %r132, %r131;
	min.s32 	%r134, %r130, %r133;
	bar.sync 	0;
	ld.shared.u32 	%r135, [%r44+88];
	ld.shared.u32 	%r136, [%r47+2816];
	add.s32 	%r137, %r136, %r135;
	min.s32 	%r138, %r134, %r137;
	bar.sync 	0;
	ld.shared.u32 	%r139, [%r44+92];
	ld.shared.u32 	%r140, [%r47+2944];
	add.s32 	%r141, %r140, %r139;
	min.s32 	%r142, %r138, %r141;
	bar.sync 	0;
	ld.shared.u32 	%r143, [%r44+96];
	ld.shared.u32 	%r144, [%r47+3072];
	add.s32 	%r145, %r144, %r143;
	min.s32 	%r146, %r142, %r145;
	bar.sync 	0;
	ld.shared.u32 	%r147, [%r44+100];
	ld.shared.u32 	%r148, [%r47+3200];
	add.s32 	%r149, %r148, %r147;
	min.s32 	%r150, %r146, %r149;
	bar.sync 	0;
	ld.shared.u32 	%r151, [%r44+104];
	ld.shared.u32 	%r152, [%r47+3328];
	add.s32 	%r153, %r152, %r151;
	min.s32 	%r154, %r150, %r153;
	bar.sync 	0;
	ld.shared.u32 	%r155, [%r44+108];
	ld.shared.u32 	%r156, [%r47+3456];
	add.s32 	%r157, %r156, %r155;
	min.s32 	%r158, %r154, %r157;
	bar.sync 	0;
	ld.shared.u32 	%r159, [%r44+112];
	ld.shared.u32 	%r160, [%r47+3584];
	add.s32 	%r161, %r160, %r159;
	min.s32 	%r162, %r158, %r161;
	bar.sync 	0;
	ld.shared.u32 	%r163, [%r44+116];
	ld.shared.u32 	%r164, [%r47+3712];
	add.s32 	%r165, %r164, %r163;
	min.s32 	%r166, %r162, %r165;
	bar.sync 	0;
	ld.shared.u32 	%r167, [%r44+120];
	ld.shared.u32 	%r168, [%r47+3840];
	add.s32 	%r169, %r168, %r167;
	min.s32 	%r170, %r166, %r169;
	bar.sync 	0;
	ld.shared.u32 	%r171, [%r44+124];
	ld.shared.u32 	%r172, [%r47+3968];
	add.s32 	%r173, %r172, %r171;
	min.s32 	%r174, %r170, %r173;
	st.global.u32 	[%rd8], %r174;
$L__BB2_4:
	ret;

}


// ===== COMPILED SASS (sm_100) =====

	.target	sm_100

	.elftype	@"ET_EXEC"


//--------------------- .note.nv.tkinfo           --------------------------
	.section	.note.nv.tkinfo,"",@"SHT_NOTE"
	.sectionflags	@"SHF_NOTE_NV_TKINFO"
	.tkinfo
        /*0018*/ 	.word	0x00000002
        /*0030*/ 	.string	""
        /*0030*/ 	.string	"ptxas"
        /*0030*/ 	.string	"Cuda compilation tools, release 13.0, V13.0.88"
        /*0030*/ 	.string	"Build cuda_13.0.r13.0/compiler.36424714_0"
        /*0030*/ 	.string	"-arch sm_100 -m 64 "



//--------------------- .note.nv.cuinfo           --------------------------
	.section	.note.nv.cuinfo,"",@"SHT_NOTE"
	.sectionflags	@"SHF_NOTE_NV_CUINFO"
        /*0018*/ 	.short	0x0002
        /*001a*/ 	.short	0x0064
        /*001c*/ 	.short	0x0082
	.zero		2


//--------------------- .nv.info                  --------------------------
	.section	.nv.info,"",@"SHT_CUDA_INFO"
	.align	4


	//----- nvinfo : EIATTR_REGCOUNT
	.align		4
        /*0000*/ 	.byte	0x04, 0x2f
        /*0002*/ 	.short	(.L_1 - .L_0)
	.align		4
.L_0:
        /*0004*/ 	.word	index@(_Z6phase1Piii)
        /*0008*/ 	.word	0x0000000e


	//----- nvinfo : EIATTR_FRAME_SIZE
	.align		4
.L_1:
        /*000c*/ 	.byte	0x04, 0x11
        /*000e*/ 	.short	(.L_3 - .L_2)
	.align		4
.L_2:
        /*0010*/ 	.word	index@(_Z6phase1Piii)
        /*0014*/ 	.word	0x00000000


	//----- nvinfo : EIATTR_REGCOUNT
	.align		4
.L_3:
        /*0018*/ 	.byte	0x04, 0x2f
        /*001a*/ 	.short	(.L_5 - .L_4)
	.align		4
.L_4:
        /*001c*/ 	.word	index@(_Z6phase2Piiiib)
        /*0020*/ 	.word	0x00000010


	//----- nvinfo : EIATTR_FRAME_SIZE
	.align		4
.L_5:
        /*0024*/ 	.byte	0x04, 0x11
        /*0026*/ 	.short	(.L_7 - .L_6)
	.align		4
.L_6:
        /*0028*/ 	.word	index@(_Z6phase2Piiiib)
        /*002c*/ 	.word	0x00000000


	//----- nvinfo : EIATTR_REGCOUNT
	.align		4
.L_7:
        /*0030*/ 	.byte	0x04, 0x2f
        /*0032*/ 	.short	(.L_9 - .L_8)
	.align		4
.L_8:
        /*0034*/ 	.word	index@(_Z6phase3Piiiii)
        /*0038*/ 	.word	0x0000001c


	//----- nvinfo : EIATTR_FRAME_SIZE
	.align		4
.L_9:
        /*003c*/ 	.byte	0x04, 0x11
        /*003e*/ 	.short	(.L_11 - .L_10)
	.align		4
.L_10:
        /*0040*/ 	.word	index@(_Z6phase3Piiiii)
        /*0044*/ 	.word	0x00000000


	//----- nvinfo : EIATTR_MIN_STACK_SIZE
	.align		4
.L_11:
        /*0048*/ 	.byte	0x04, 0x12
        /*004a*/ 	.short	(.L_13 - .L_12)
	.align		4
.L_12:
        /*004c*/ 	.word	index@(_Z6phase3Piiiii)
        /*0050*/ 	.word	0x00000000


	//----- nvinfo : EIATTR_MIN_STACK_SIZE
	.align		4
.L_13:
        /*0054*/ 	.byte	0x04, 0x12
        /*0056*/ 	.short	(.L_15 - .L_14)
	.align		4
.L_14:
        /*0058*/ 	.word	index@(_Z6phase2Piiiib)
        /*005c*/ 	.word	0x00000000


	//----- nvinfo : EIATTR_MIN_STACK_SIZE
	.align		4
.L_15:
        /*0060*/ 	.byte	0x04, 0x12
        /*0062*/ 	.short	(.L_17 - .L_16)
	.align		4
.L_16:
        /*0064*/ 	.word	index@(_Z6phase1Piii)
        /*0068*/ 	.word	0x00000000
.L_17:


//--------------------- .nv.compat                --------------------------
	.section	.nv.compat,"",@"SHT_CUDA_COMPAT_INFO"
	.align	4
        /*0000*/ 	.byte	0x02, 0x09, 0x00, 0x00, 0x02, 0x02, 0x01, 0x00, 0x02, 0x05, 0x05, 0x00, 0x03, 0x07, 0x01, 0x01
        /*0010*/ 	.byte	0x02, 0x03, 0x00, 0x00, 0x02, 0x06, 0x01, 0x00, 0x04, 0x0b, 0x08, 0x00, 0x09, 0x00, 0x00, 0x00
        /*0020*/ 	.byte	0x00, 0x00, 0x00, 0x00


//--------------------- .nv.info._Z6phase3Piiiii  --------------------------
	.section	.nv.info._Z6phase3Piiiii,"",@"SHT_CUDA_INFO"
	.sectionflags	@""
	.align	4


	//----- nvinfo : EIATTR_CUDA_API_VERSION
	.align		4
        /*0000*/ 	.byte	0x04, 0x37
        /*0002*/ 	.short	(.L_19 - .L_18)
.L_18:
        /*0004*/ 	.word	0x00000082


	//----- nvinfo : EIATTR_KPARAM_INFO
	.align		4
.L_19:
        /*0008*/ 	.byte	0x04, 0x17
        /*000a*/ 	.short	(.L_21 - .L_20)
.L_20:
        /*000c*/ 	.word	0x00000000
        /*0010*/ 	.short	0x0004
        /*0012*/ 	.short	0x0014
        /*0014*/ 	.byte	0x00, 0xf0, 0x11, 0x00


	//----- nvinfo : EIATTR_KPARAM_INFO
	.align		4
.L_21:
        /*0018*/ 	.byte	0x04, 0x17
        /*001a*/ 	.short	(.L_23 - .L_22)
.L_22:
        /*001c*/ 	.word	0x00000000
        /*0020*/ 	.short	0x0003
        /*0022*/ 	.short	0x0010
        /*0024*/ 	.byte	0x00, 0xf0, 0x11, 0x00


	//----- nvinfo : EIATTR_KPARAM_INFO
	.align		4
.L_23:
        /*0028*/ 	.byte	0x04, 0x17
        /*002a*/ 	.short	(.L_25 - .L_24)
.L_24:
        /*002c*/ 	.word	0x00000000
        /*0030*/ 	.short	0x0002
        /*0032*/ 	.short	0x000c
        /*0034*/ 	.byte	0x00, 0xf0, 0x11, 0x00


	//----- nvinfo : EIATTR_KPARAM_INFO
	.align		4
.L_25:
        /*0038*/ 	.byte	0x04, 0x17
        /*003a*/ 	.short	(.L_27 - .L_26)
.L_26:
        /*003c*/ 	.word	0x00000000
        /*0040*/ 	.short	0x0001
        /*0042*/ 	.short	0x0008
        /*0044*/ 	.byte	0x00, 0xf0, 0x11, 0x00


	//----- nvinfo : EIATTR_KPARAM_INFO
	.align		4
.L_27:
        /*0048*/ 	.byte	0x04, 0x17
        /*004a*/ 	.short	(.L_29 - .L_28)
.L_28:
        /*004c*/ 	.word	0x00000000
        /*0050*/ 	.short	0x0000
        /*0052*/ 	.short	0x0000
        /*0054*/ 	.byte	0x00, 0xf5, 0x21, 0x00


	//----- nvinfo : EIATTR_SPARSE_MMA_MASK
	.align		4
.L_29:
        /*0058*/ 	.byte	0x03, 0x50
        /*005a*/ 	.short	0x0000


	//----- nvinfo : EIATTR_MAXREG_COUNT
	.align		4
        /*005c*/ 	.byte	0x03, 0x1b
        /*005e*/ 	.short	0x00ff


	//----- nvinfo : EIATTR_NUM_BARRIERS
	.align		4
        /*0060*/ 	.byte	0x02, 0x4c
        /*0062*/ 	.byte	0x01
	.zero		1


	//----- nvinfo : EIATTR_MERCURY_ISA_VERSION
	.align		4
        /*0064*/ 	.byte	0x03, 0x5f
        /*0066*/ 	.short	0x0101


	//----- nvinfo : EIATTR_VRC_CTA_INIT_COUNT
	.align		4
        /*0068*/ 	.byte	0x02, 0x4a
	.zero		1
	.zero		1


	//----- nvinfo : EIATTR_EXIT_INSTR_OFFSETS
	.align		4
        /*006c*/ 	.byte	0x04, 0x1c
        /*006e*/ 	.short	(.L_31 - .L_30)


	//   ....[0]....
.L_30:
        /*0070*/ 	.word	0x000002a0


	//   ....[1]....
        /*0074*/ 	.word	0x00000300


	//   ....[2]....
        /*0078*/ 	.word	0x00000cf0


	//----- nvinfo : EIATTR_CBANK_PARAM_SIZE
	.align		4
.L_31:
        /*007c*/ 	.byte	0x03, 0x19
        /*007e*/ 	.short	0x0018


	//----- nvinfo : EIATTR_PARAM_CBANK
	.align		4
        /*0080*/ 	.byte	0x04, 0x0a
        /*0082*/ 	.short	(.L_33 - .L_32)
	.align		4
.L_32:
        /*0084*/ 	.word	index@(.nv.constant0._Z6phase3Piiiii)
        /*0088*/ 	.short	0x0380
        /*008a*/ 	.short	0x0018


	//----- nvinfo : EIATTR_SW_WAR
	.align		4
.L_33:
        /*008c*/ 	.byte	0x04, 0x36
        /*008e*/ 	.short	(.L_35 - .L_34)
.L_34:
        /*0090*/ 	.word	0x00000008
.L_35:


//--------------------- .nv.info._Z6phase2Piiiib  --------------------------
	.section	.nv.info._Z6phase2Piiiib,"",@"SHT_CUDA_INFO"
	.sectionflags	@""
	.align	4


	//----- nvinfo : EIATTR_CUDA_API_VERSION
	.align		4
        /*0000*/ 	.byte	0x04, 0x37
        /*0002*/ 	.short	(.L_37 - .L_36)
.L_36:
        /*0004*/ 	.word	0x00000082


	//----- nvinfo : EIATTR_KPARAM_INFO
	.align		4
.L_37:
        /*0008*/ 	.byte	0x04, 0x17
        /*000a*/ 	.short	(.L_39 - .L_38)
.L_38:
        /*000c*/ 	.word	0x00000000
        /*0010*/ 	.short	0x0004
        /*0012*/ 	.short	0x0014
        /*0014*/ 	.byte	0x00, 0xf0, 0x05, 0x00


	//----- nvinfo : EIATTR_KPARAM_INFO
	.align		4
.L_39:
        /*0018*/ 	.byte	0x04, 0x17
        /*001a*/ 	.short	(.L_41 - .L_40)
.L_40:
        /*001c*/ 	.word	0x00000000
        /*0020*/ 	.short	0x0003
        /*0022*/ 	.short	0x0010
        /*0024*/ 	.byte	0x00, 0xf0, 0x11, 0x00


	//----- nvinfo : EIATTR_KPARAM_INFO
	.align		4
.L_41:
        /*0028*/ 	.byte	0x04, 0x17
        /*002a*/ 	.short	(.L_43 - .L_42)
.L_42:
        /*002c*/ 	.word	0x00000000
        /*0030*/ 	.short	0x0002
        /*0032*/ 	.short	0x000c
        /*0034*/ 	.byte	0x00, 0xf0, 0x11, 0x00


	//----- nvinfo : EIATTR_KPARAM_INFO
	.align		4
.L_43:
        /*0038*/ 	.byte	0x04, 0x17
        /*003a*/ 	.short	(.L_45 - .L_44)
.L_44:
        /*003c*/ 	.word	0x00000000
        /*0040*/ 	.short	0x0001
        /*0042*/ 	.short	0x0008
        /*0044*/ 	.byte	0x00, 0xf0, 0x11, 0x00


	//----- nvinfo : EIATTR_KPARAM_INFO
	.align		4
.L_45:
        /*0048*/ 	.byte	0x04, 0x17
        /*004a*/ 	.short	(.L_47 - .L_46)
.L_46:
        /*004c*/ 	.word	0x00000000
        /*0050*/ 	.short	0x0000
        /*0052*/ 	.short	0x0000
        /*0054*/ 	.byte	0x00, 0xf5, 0x21, 0x00


	//----- nvinfo : EIATTR_SPARSE_MMA_MASK
	.align		4
.L_47:
        /*0058*/ 	.byte	0x03, 0x50
        /*005a*/ 	.short	0x0000


	//----- nvinfo : EIATTR_MAXREG_COUNT
	.align		4
        /*005c*/ 	.byte	0x03, 0x1b
        /*005e*/ 	.short	0x00ff


	//----- nvinfo : EIATTR_NUM_BARRIERS
	.align		4
        /*0060*/ 	.byte	0x02, 0x4c
        /*0062*/ 	.byte	0x01
	.zero		1


	//----- nvinfo : EIATTR_MERCURY_ISA_VERSION
	.align		4
        /*0064*/ 	.byte	0x03, 0x5f
        /*0066*/ 	.short	0x0101


	//----- nvinfo : EIATTR_VRC_CTA_INIT_COUNT
	.align		4
        /*0068*/ 	.byte	0x02, 0x4a
	.zero		1
	.zero		1


	//----- nvinfo : EIATTR_EXIT_INSTR_OFFSETS
	.align		4
        /*006c*/ 	.byte	0x04, 0x1c
        /*006e*/ 	.short	(.L_49 - .L_48)


	//   ....[0]....
.L_48:
        /*0070*/ 	.word	0x00001940


	//----- nvinfo : EIATTR_CBANK_PARAM_SIZE
	.align		4
.L_49:
        /*0074*/ 	.byte	0x03, 0x19
        /*0076*/ 	.short	0x0015


	//----- nvinfo : EIATTR_PARAM_CBANK
	.align		4
        /*0078*/ 	.byte	0x04, 0x0a
        /*007a*/ 	.short	(.L_51 - .L_50)
	.align		4
.L_50:
        /*007c*/ 	.word	index@(.nv.constant0._Z6phase2Piiiib)
        /*0080*/ 	.short	0x0380
        /*0082*/ 	.short	0x0015


	//----- nvinfo : EIATTR_SW_WAR
	.align		4
.L_51:
        /*0084*/ 	.byte	0x04, 0x36
        /*0086*/ 	.short	(.L_53 - .L_52)
.L_52:
        /*0088*/ 	.word	0x00000008
.L_53:


//--------------------- .nv.info._Z6phase1Piii    --------------------------
	.section	.nv.info._Z6phase1Piii,"",@"SHT_CUDA_INFO"
	.sectionflags	@""
	.align	4


	//----- nvinfo : EIATTR_CUDA_API_VERSION
	.align		4
        /*0000*/ 	.byte	0x04, 0x37
        /*0002*/ 	.short	(.L_55 - .L_54)
.L_54:
        /*0004*/ 	.word	0x00000082


	//----- nvinfo : EIATTR_KPARAM_INFO
	.align		4
.L_55:
        /*0008*/ 	.byte	0x04, 0x17
        /*000a*/ 	.short	(.L_57 - .L_56)
.L_56:
        /*000c*/ 	.word	0x00000000
        /*0010*/ 	.short	0x0002
        /*0012*/ 	.short	0x000c
        /*0014*/ 	.byte	0x00, 0xf0, 0x11, 0x00


	//----- nvinfo : EIATTR_KPARAM_INFO
	.align		4
.L_57:
        /*0018*/ 	.byte	0x04, 0x17
        /*001a*/ 	.short	(.L_59 - .L_58)
.L_58:
        /*001c*/ 	.word	0x00000000
        /*0020*/ 	.short	0x0001
        /*0022*/ 	.short	0x0008
        /*0024*/ 	.byte	0x00, 0xf0, 0x11, 0x00


	//----- nvinfo : EIATTR_KPARAM_INFO
	.align		4
.L_59:
        /*0028*/ 	.byte	0x04, 0x17
        /*002a*/ 	.short	(.L_61 - .L_60)
.L_60:
        /*002c*/ 	.word	0x00000000
        /*0030*/ 	.short	0x0000
        /*0032*/ 	.short	0x0000
        /*0034*/ 	.byte	0x00, 0xf5, 0x21, 0x00


	//----- nvinfo : EIATTR_SPARSE_MMA_MASK
	.align		4
.L_61:
        /*0038*/ 	.byte	0x03, 0x50
        /*003a*/ 	.short	0x0000


	//----- nvinfo : EIATTR_MAXREG_COUNT
	.align		4
        /*003c*/ 	.byte	0x03, 0x1b
        /*003e*/ 	.short	0x00ff


	//----- nvinfo : EIATTR_NUM_BARRIERS
	.align		4
        /*0040*/ 	.byte	0x02, 0x4c
        /*0042*/ 	.byte	0x01
	.zero		1


	//----- nvinfo : EIATTR_MERCURY_ISA_VERSION
	.align		4
        /*0044*/ 	.byte	0x03, 0x5f
        /*0046*/ 	.short	0x0101


	//----- nvinfo : EIATTR_VRC_CTA_INIT_COUNT
	.align		4
        /*0048*/ 	.byte	0x02, 0x4a
	.zero		1
	.zero		1


	//----- nvinfo : EIATTR_EXIT_INSTR_OFFSETS
	.align		4
        /*004c*/ 	.byte	0x04, 0x1c
        /*004e*/ 	.short	(.L_63 - .L_62)


	//   ....[0]....
.L_62:
        /*0050*/ 	.word	0x00000d40


	//----- nvinfo : EIATTR_CBANK_PARAM_SIZE
	.align		4
.L_63:
        /*0054*/ 	.byte	0x03, 0x19
        /*0056*/ 	.short	0x0010


	//----- nvinfo : EIATTR_PARAM_CBANK
	.align		4
        /*0058*/ 	.byte	0x04, 0x0a
        /*005a*/ 	.short	(.L_65 - .L_64)
	.align		4
.L_64:
        /*005c*/ 	.word	index@(.nv.constant0._Z6phase1Piii)
        /*0060*/ 	.short	0x0380
        /*0062*/ 	.short	0x0010


	//----- nvinfo : EIATTR_SW_WAR
	.align		4
.L_65:
        /*0064*/ 	.byte	0x04, 0x36
        /*0066*/ 	.short	(.L_67 - .L_66)
.L_66:
        /*0068*/ 	.word	0x00000008
.L_67:


//--------------------- .nv.callgraph             --------------------------
	.section	.nv.callgraph,"",@"SHT_CUDA_CALLGRAPH"
	.align	4
	.sectionentsize	8
	.align		4
        /*0000*/ 	.word	0x00000000
	.align		4
        /*0004*/ 	.word	0xffffffff
	.align		4
        /*0008*/ 	.word	0x00000000
	.align		4
        /*000c*/ 	.word	0xfffffffe
	.align		4
        /*0010*/ 	.word	0x00000000
	.align		4
        /*0014*/ 	.word	0xfffffffd
	.align		4
        /*0018*/ 	.word	0x00000000
	.align		4
        /*001c*/ 	.word	0xfffffffc


//--------------------- .text._Z6phase3Piiiii     --------------------------
	.section	.text._Z6phase3Piiiii,"ax",@progbits
	.align	128
        .global         _Z6phase3Piiiii
        .type           _Z6phase3Piiiii,@function
        .size           _Z6phase3Piiiii,(.L_x_9 - _Z6phase3Piiiii)
        .other          _Z6phase3Piiiii,@"STO_CUDA_ENTRY STV_DEFAULT"
_Z6phase3Piiiii:
.text._Z6phase3Piiiii:
[----:B------:R-:W-:Y:S01]  /*0000*/  LDC R1, c[0x0][0x37c] ;  /* 0x0000df00ff017b82 */ /* 0x000fe20000000800 */
[----:B------:R-:W0:Y:S01]  /*0010*/  LDCU.64 UR4, c[0x0][0x390] ;  /* 0x00007200ff0477ac */ /* 0x000e220008000a00 */
[----:B------:R-:W1:Y:S06]  /*0020*/  S2R R7, SR_CTAID.X ;  /* 0x0000000000077919 */ /* 0x000e6c0000002500 */
[----:B------:R-:W2:Y:S01]  /*0030*/  LDC R0, c[0x0][0x38c] ;  /* 0x0000e300ff007b82 */ /* 0x000ea20000000800 */
[----:B------:R-:W-:Y:S01]  /*0040*/  IMAD.MOV.U32 R2, RZ, RZ, RZ ;  /* 0x000000ffff027224 */ /* 0x000fe200078e00ff */
[----:B------:R-:W3:Y:S06]  /*0050*/  LDCU.64 UR8, c[0x0][0x358] ;  /* 0x00006b00ff0877ac */ /* 0x000eec0008000a00 */
[----:B------:R-:W4:Y:S01]  /*0060*/  S2UR UR6, SR_CTAID.Y ;  /* 0x00000000000679c3 */ /* 0x000f220000002600 */
[----:B0-----:R-:W0:Y:S01]  /*0070*/  I2F.U32.RP R5, UR4 ;  /* 0x0000000400057d06 */ /* 0x001e220008209000 */
[----:B------:R-:W-:Y:S01]  /*0080*/  UISETP.NE.AND UP0, UPT, UR5, 0x1, UPT ;  /* 0x000000010500788c */ /* 0x000fe2000bf05270 */
[----:B--2---:R-:W-:-:S06]  /*0090*/  VIADD R4, R0, 0x1 ;  /* 0x0000000100047836 */ /* 0x004fcc0000000000 */
[----:B0-----:R-:W0:Y:S02]  /*00a0*/  MUFU.RCP R5, R5 ;  /* 0x0000000500057308 */ /* 0x001e240000001000 */
[----:B0-----:R-:W-:-:S06]  /*00b0*/  VIADD R3, R5, 0xffffffe ;  /* 0x0ffffffe05037836 */ /* 0x001fcc0000000000 */
[----:B------:R-:W0:Y:S02]  /*00c0*/  F2I.FTZ.U32.TRUNC.NTZ R3, R3 ;  /* 0x0000000300037305 */ /* 0x000e24000021f000 */
[----:B0-----:R-:W-:-:S04]  /*00d0*/  IMAD.MOV R9, RZ, RZ, -R3 ;  /* 0x000000ffff097224 */ /* 0x001fc800078e0a03 */
[----:B------:R-:W-:-:S04]  /*00e0*/  IMAD R9, R9, UR4, RZ ;  /* 0x0000000409097c24 */ /* 0x000fc8000f8e02ff */
[----:B------:R-:W-:-:S04]  /*00f0*/  IMAD.HI.U32 R5, R3, R9, R2 ;  /* 0x0000000903057227 */ /* 0x000fc800078e0002 */
[C---:B----4-:R-:W-:Y:S02]  /*0100*/  VIADD R2, R4.reuse, UR6 ;  /* 0x0000000604027c36 */ /* 0x050fe40008000000 */
[----:B-1----:R-:W-:Y:S02]  /*0110*/  IMAD.IADD R4, R4, 0x1, R7 ;  /* 0x0000000104047824 */ /* 0x002fe400078e0207 */
[----:B------:R-:W-:-:S04]  /*0120*/  IMAD.HI.U32 R3, R5, R2, RZ ;  /* 0x0000000205037227 */ /* 0x000fc800078e00ff */
[----:B------:R-:W-:-:S04]  /*0130*/  IMAD.HI.U32 R5, R5, R4, RZ ;  /* 0x0000000405057227 */ /* 0x000fc800078e00ff */
[----:B------:R-:W-:Y:S02]  /*0140*/  IMAD.MOV R3, RZ, RZ, -R3 ;  /* 0x000000ffff037224 */ /* 0x000fe400078e0a03 */
[----:B------:R-:W-:Y:S02]  /*0150*/  IMAD.MOV R5, RZ, RZ, -R5 ;  /* 0x000000ffff057224 */ /* 0x000fe400078e0a05 */
[----:B------:R-:W-:Y:S01]  /*0160*/  IMAD R2, R3, UR4, R2 ;  /* 0x0000000403027c24 */ /* 0x000fe2000f8e0202 */
[----:B------:R-:W-:Y:S01]  /*0170*/  LOP3.LUT R3, RZ, UR4, RZ, 0x33, !PT ;  /* 0x00000004ff037c12 */ /* 0x000fe2000f8e33ff */
[----:B------:R-:W-:-:S03]  /*0180*/  IMAD R4, R5, UR4, R4 ;  /* 0x0000000405047c24 */ /* 0x000fc6000f8e0204 */
[----:B------:R-:W-:Y:S02]  /*0190*/  ISETP.GE.U32.AND P0, PT, R2, UR4, PT ;  /* 0x0000000402007c0c */ /* 0x000fe4000bf06070 */
[----:B------:R-:W-:-:S11]  /*01a0*/  ISETP.GE.U32.AND P1, PT, R4, UR4, PT ;  /* 0x0000000404007c0c */ /* 0x000fd6000bf26070 */
[----:B------:R-:W-:Y:S02]  /*01b0*/  @P0 VIADD R2, R2, -UR4 ;  /* 0x8000000402020c36 */ /* 0x000fe40008000000 */
[----:B------:R-:W-:Y:S01]  /*01c0*/  @P1 VIADD R4, R4, -UR4 ;  /* 0x8000000404041c36 */ /* 0x000fe20008000000 */
[----:B------:R-:W-:Y:S02]  /*01d0*/  ISETP.NE.U32.AND P1, PT, RZ, UR4, PT ;  /* 0x00000004ff007c0c */ /* 0x000fe4000bf25070 */
[----:B------:R-:W-:Y:S02]  /*01e0*/  ISETP.GE.U32.AND P0, PT, R2, UR4, PT ;  /* 0x0000000402007c0c */ /* 0x000fe4000bf06070 */
[----:B------:R-:W-:-:S11]  /*01f0*/  ISETP.GE.U32.AND P2, PT, R4, UR4, PT ;  /* 0x0000000404007c0c */ /* 0x000fd6000bf46070 */
[----:B------:R-:W-:Y:S02]  /*0200*/  @P0 VIADD R2, R2, -UR4 ;  /* 0x8000000402020c36 */ /* 0x000fe40008000000 */
[----:B------:R-:W-:-:S03]  /*0210*/  @P2 VIADD R4, R4, -UR4 ;  /* 0x8000000404042c36 */ /* 0x000fc60008000000 */
[C---:B------:R-:W-:Y:S02]  /*0220*/  SEL R2, R3.reuse, R2, !P1 ;  /* 0x0000000203027207 */ /* 0x040fe40004800000 */
[----:B------:R-:W-:-:S03]  /*0230*/  SEL R5, R3, R4, !P1 ;  /* 0x0000000403057207 */ /* 0x000fc60004800000 */
[----:B------:R-:W-:Y:S01]  /*0240*/  IMAD.SHL.U32 R4, R2, 0x20, RZ ;  /* 0x0000002002047824 */ /* 0x000fe200078e00ff */
[----:B---3--:R-:W-:Y:S06]  /*0250*/  BRA.U UP0, `(.L_x_0) ;  /* 0x0000000100187547 */ /* 0x008fec000b800000 */
[----:B------:R-:W-:Y:S01]  /*0260*/  ULEA.HI UR4, UR4, UR4, URZ, 0x1 ;  /* 0x0000000404047291 */ /* 0x000fe2000f8f08ff */
[----:B------:R-:W-:-:S03]  /*0270*/  SHF.R.S32.HI R2, RZ, 0x5, R4 ;  /* 0x00000005ff027819 */ /* 0x000fc60000011404 */
[----:B------:R-:W-:-:S06]  /*0280*/  USHF.R.S32.HI UR4, URZ, 0x1, UR4 ;  /* 0x00000001ff047899 */ /* 0x000fcc0008011404 */
[----:B------:R-:W-:-:S13]  /*0290*/  ISETP.GE.AND P0, PT, R2, UR4, PT ;  /* 0x0000000402007c0c */ /* 0x000fda000bf06270 */
[----:B------:R-:W-:Y:S05]  /*02a0*/  @!P0 EXIT ;  /* 0x000000000000894d */ /* 0x000fea0003800000 */
[----:B------:R-:W-:Y:S05]  /*02b0*/  BRA `(.L_x_1) ;  /* 0x0000000000147947 */ /* 0x000fea0003800000 */
.L_x_0:
[----:B------:R-:W-:Y:S01]  /*02c0*/  ULEA.HI UR4, UR4, UR4, URZ, 0x1 ;  /* 0x0000000404047291 */ /* 0x000fe2000f8f08ff */
[----:B------:R-:W-:-:S03]  /*02d0*/  SHF.R.S32.HI R2, RZ, 0x5, R4 ;  /* 0x00000005ff027819 */ /* 0x000fc60000011404 */
[----:B------:R-:W-:-:S06]  /*02e0*/  USHF.R.S32.HI UR4, URZ, 0x1, UR4 ;  /* 0x00000001ff047899 */ /* 0x000fcc0008011404 */
[----:B------:R-:W-:-:S13]  /*02f0*/  ISETP.GE.AND P0, PT, R2, UR4, PT ;  /* 0x0000000402007c0c */ /* 0x000fda000bf06270 */
[----:B------:R-:W-:Y:S05]  /*0300*/  @P0 EXIT ;  /* 0x000000000000094d */ /* 0x000fea0003800000 */
.L_x_1:
[----:B------:R-:W0:Y:S01]  /*0310*/  S2R R10, SR_TID.X ;  /* 0x00000000000a7919 */ /* 0x000e220000002100 */
[----:B------:R-:W1:Y:S01]  /*0320*/  LDC.64 R2, c[0x0][0x380] ;  /* 0x0000e000ff027b82 */ /* 0x000e620000000a00 */
[----:B------:R-:W2:Y:S01]  /*0330*/  LDCU UR4, c[0x0][0x388] ;  /* 0x00007100ff0477ac */ /* 0x000ea20008000800 */
[----:B------:R-:W3:Y:S01]  /*0340*/  S2R R13, SR_TID.Y ;  /* 0x00000000000d7919 */ /* 0x000ee20000002200 */
[--C-:B0-----:R-:W-:Y:S02]  /*0350*/  IMAD R11, R5, 0x20, R10.reuse ;  /* 0x00000020050b7824 */ /* 0x101fe400078e020a */
[----:B------:R-:W-:Y:S02]  /*0360*/  IMAD R5, R0, 0x20, R10 ;  /* 0x0000002000057824 */ /* 0x000fe400078e020a */
[--C-:B---3--:R-:W-:Y:S02]  /*0370*/  IMAD.IADD R4, R4, 0x1, R13.reuse ;  /* 0x0000000104047824 */ /* 0x108fe400078e020d */
[----:B------:R-:W-:-:S02]  /*0380*/  IMAD R0, R0, 0x20, R13 ;  /* 0x0000002000007824 */ /* 0x000fc400078e020d */
[----:B--2---:R-:W-:Y:S02]  /*0390*/  IMAD R5, R4, UR4, R5 ;  /* 0x0000000404057c24 */ /* 0x004fe4000f8e0205 */
[----:B------:R-:W-:Y:S02]  /*03a0*/  IMAD R9, R0, UR4, R11 ;  /* 0x0000000400097c24 */ /* 0x000fe4000f8e020b */
[----:B-1----:R-:W-:-:S04]  /*03b0*/  IMAD.WIDE R6, R5, 0x4, R2 ;  /* 0x0000000405067825 */ /* 0x002fc800078e0202 */
[----:B------:R-:W-:Y:S02]  /*03c0*/  IMAD.WIDE R8, R9, 0x4, R2 ;  /* 0x0000000409087825 */ /* 0x000fe400078e0202 */
[----:B------:R0:W2:Y:S04]  /*03d0*/  LDG.E R6, desc[UR8][R6.64] ;  /* 0x0000000806067981 */ /* 0x0000a8000c1e1900 */
[----:B------:R1:W3:Y:S01]  /*03e0*/  LDG.E R8, desc[UR8][R8.64] ;  /* 0x0000000808087981 */ /* 0x0002e2000c1e1900 */
[----:B------:R-:W-:-:S04]  /*03f0*/  IMAD R11, R4, UR4, R11 ;  /* 0x00000004040b7c24 */ /* 0x000fc8000f8e020b */
[----:B------:R-:W-:-:S05]  /*0400*/  IMAD.WIDE R2, R11, 0x4, R2 ;  /* 0x000000040b027825 */ /* 0x000fca00078e0202 */
[----:B------:R-:W4:Y:S01]  /*0410*/  LDG.E R5, desc[UR8][R2.64] ;  /* 0x0000000802057981 */ /* 0x000f22000c1e1900 */
[----:B------:R-:W5:Y:S01]  /*0420*/  S2UR UR6, SR_CgaCtaId ;  /* 0x00000000000679c3 */ /* 0x000f620000008800 */
[----:B------:R-:W-:Y:S01]  /*0430*/  UMOV UR4, 0x400 ;  /* 0x0000040000047882 */ /* 0x000fe20000000000 */
[----:B------:R-:W-:Y:S01]  /*0440*/  IMAD R0, R13, 0x20, R10 ;  /* 0x000000200d007824 */ /* 0x000fe200078e020a */
[----:B------:R-:W-:Y:S02]  /*0450*/  UIADD3 UR5, UPT, UPT, UR4, 0x1000, URZ ;  /* 0x0000100004057890 */ /* 0x000fe4000fffe0ff */
[----:B-----5:R-:W-:Y:S02]  /*0460*/  ULEA UR4, UR6, UR4, 0x18 ;  /* 0x0000000406047291 */ /* 0x020fe4000f8ec0ff */
[----:B------:R-:W-:-:S04]  /*0470*/  ULEA UR5, UR6, UR5, 0x18 ;  /* 0x0000000506057291 */ /* 0x000fc8000f8ec0ff */
[C---:B0-----:R-:W-:Y:S02]  /*0480*/  LEA R7, R0.reuse, UR4, 0x2 ;  /* 0x0000000400077c11 */ /* 0x041fe4000f8e10ff */
[----:B-1----:R-:W-:Y:S02]  /*0490*/  LEA R9, R0, UR5, 0x2 ;  /* 0x0000000500097c11 */ /* 0x002fe4000f8e10ff */
[----:B------:R-:W-:Y:S02]  /*04a0*/  LEA R4, R13, UR4, 0x7 ;  /* 0x000000040d047c11 */ /* 0x000fe4000f8e38ff */
[----:B------:R-:W-:Y:S01]  /*04b0*/  LEA R0, R10, UR5, 0x2 ;  /* 0x000000050a007c11 */ /* 0x000fe2000f8e10ff */
[----:B--2---:R-:W-:Y:S04]  /*04c0*/  STS [R7], R6 ;  /* 0x0000000607007388 */ /* 0x004fe80000000800 */
[----:B---3--:R-:W-:Y:S01]  /*04d0*/  STS [R9], R8 ;  /* 0x0000000809007388 */ /* 0x008fe20000000800 */
[----:B------:R-:W-:Y:S06]  /*04e0*/  BAR.SYNC.DEFER_BLOCKING 0x0 ;  /* 0x0000000000007b1d */ /* 0x000fec0000010000 */
[----:B------:R-:W-:Y:S04]  /*04f0*/  LDS R16, [R4] ;  /* 0x0000000004107984 */ /* 0x000fe80000000800 */
[----:B------:R-:W4:Y:S01]  /*0500*/  LDS R15, [R0] ;  /* 0x00000000000f7984 */ /* 0x000f220000000800 */
[----:B------:R-:W-:Y:S06]  /*0510*/  BAR.SYNC.DEFER_BLOCKING 0x0 ;  /* 0x0000000000007b1d */ /* 0x000fec0000010000 */
[----:B------:R-:W-:Y:S04]  /*0520*/  LDS R22, [R4+0x4] ;  /* 0x0000040004167984 */ /* 0x000fe80000000800 */
[----:B------:R-:W0:Y:S01]  /*0530*/  LDS R21, [R0+0x80] ;  /* 0x0000800000157984 */ /* 0x000e220000000800 */
[----:B------:R-:W-:Y:S01]  /*0540*/  BAR.SYNC.DEFER_BLOCKING 0x0 ;  /* 0x0000000000007b1d */ /* 0x000fe20000010000 */
[----:B----4-:R-:W-:-:S05]  /*0550*/  VIADDMNMX R15, R15, R16, R5, PT ;  /* 0x000000100f0f7246 */ /* 0x010fca0003800105 */
[----:B------:R-:W-:Y:S04]  /*0560*/  LDS R17, [R4+0x8] ;  /* 0x0000080004117984 */ /* 0x000fe80000000800 */
[----:B------:R-:W1:Y:S01]  /*0570*/  LDS R18, [R0+0x100] ;  /* 0x0001000000127984 */ /* 0x000e620000000800 */
[----:B------:R-:W-:Y:S01]  /*0580*/  BAR.SYNC.DEFER_BLOCKING 0x0 ;  /* 0x0000000000007b1d */ /* 0x000fe20000010000 */
[----:B0-----:R-:W-:-:S05]  /*0590*/  VIADDMNMX R25, R21, R22, R15, PT ;  /* 0x0000001615197246 */ /* 0x001fca000380010f */
[----:B------:R-:W-:Y:S04]  /*05a0*/  LDS R23, [R4+0xc] ;  /* 0x00000c0004177984 */ /* 0x000fe80000000800 */
[----:B------:R-:W0:Y:S01]  /*05b0*/  LDS R24, [R0+0x180] ;  /* 0x0001800000187984 */ /* 0x000e220000000800 */
[----:B------:R-:W-:Y:S01]  /*05c0*/  BAR.SYNC.DEFER_BLOCKING 0x0 ;  /* 0x0000000000007b1d */ /* 0x000fe20000010000 */
[----:B-1----:R-:W-:-:S05]  /*05d0*/  VIADDMNMX R17, R18, R17, R25, PT ;  /* 0x0000001112117246 */ /* 0x002fca0003800119 */
        /* <DEDUP_REMOVED lines=110> */
[----:B-1----:R-:W-:-:S04]  /*0cc0*/  VIADDMNMX R5, R21, R22, R5, PT ;  /* 0x0000001615057246 */ /* 0x002fc80003800105 */
[----:B0-----:R-:W-:-:S05]  /*0cd0*/  VIADDMNMX R5, R24, R23, R5, PT ;  /* 0x0000001718057246 */ /* 0x001fca0003800105 */
[----:B------:R-:W-:Y:S01]  /*0ce0*/  STG.E desc[UR8][R2.64], R5 ;  /* 0x0000000502007986 */ /* 0x000fe2000c101908 */
[----:B------:R-:W-:Y:S05]  /*0cf0*/  EXIT ;  /* 0x000000000000794d */ /* 0x000fea0003800000 */
.L_x_2:
[----:B------:R-:W-:-:S00]  /*0d00*/  BRA `(.L_x_2) ;  /* 0xfffffffc00fc7947 */ /* 0x000fc0000383ffff */
[----:B------:R-:W-:-:S00]  /*0d10*/  NOP ;  /* 0x0000000000007918 */ /* 0x000fc00000000000 */
        /* <DEDUP_REMOVED lines=14> */
.L_x_9:


//--------------------- .text._Z6phase2Piiiib     --------------------------
	.section	.text._Z6phase2Piiiib,"ax",@progbits
	.align	128
        .global         _Z6phase2Piiiib
        .type           _Z6phase2Piiiib,@function
        .size           _Z6phase2Piiiib,(.L_x_10 - _Z6phase2Piiiib)
        .other          _Z6phase2Piiiib,@"STO_CUDA_ENTRY STV_DEFAULT"
_Z6phase2Piiiib:
.text._Z6phase2Piiiib:
[----:B------:R-:W-:Y:S01]  /*0000*/  LDC R1, c[0x0][0x37c] ;  /* 0x0000df00ff017b82 */ /* 0x000fe20000000800 */
[----:B------:R-:W0:Y:S01]  /*0010*/  LDCU.U8 UR4, c[0x0][0x394] ;  /* 0x00007280ff0477ac */ /* 0x000e220008000000 */
[----:B------:R-:W1:Y:S01]  /*0020*/  S2R R0, SR_TID.X ;  /* 0x0000000000007919 */ /* 0x000e620000002100 */
[----:B------:R-:W2:Y:S01]  /*0030*/  LDCU.64 UR8, c[0x0][0x358] ;  /* 0x00006b00ff0877ac */ /* 0x000ea20008000a00 */
[----:B0-----:R-:W-:-:S04]  /*0040*/  UPRMT UR4, UR4, 0x8880, URZ ;  /* 0x0000888004047896 */ /* 0x001fc800080000ff */
[----:B------:R-:W-:-:S09]  /*0050*/  UISETP.NE.AND UP0, UPT, UR4, 0x1, UPT ;  /* 0x000000010400788c */ /* 0x000fd2000bf05270 */
[----:B--2---:R-:W-:Y:S05]  /*0060*/  BRA.U UP0, `(.L_x_3) ;  /* 0x0000000100647547 */ /* 0x004fea000b800000 */
[----:B------:R-:W0:Y:S01]  /*0070*/  LDCU UR5, c[0x0][0x390] ;  /* 0x00007200ff0577ac */ /* 0x000e220008000800 */
[----:B------:R-:W2:Y:S01]  /*0080*/  S2UR UR4, SR_CTAID.X ;  /* 0x00000000000479c3 */ /* 0x000ea20000002500 */
[----:B------:R-:W3:Y:S01]  /*0090*/  LDCU UR6, c[0x0][0x38c] ;  /* 0x00007180ff0677ac */ /* 0x000ee20008000800 */
[----:B0-----:R-:W0:Y:S01]  /*00a0*/  I2F.U32.RP R2, UR5 ;  /* 0x0000000500027d06 */ /* 0x001e220008209000 */
[----:B------:R-:W-:Y:S01]  /*00b0*/  ISETP.NE.U32.AND P1, PT, RZ, UR5, PT ;  /* 0x00000005ff007c0c */ /* 0x000fe2000bf25070 */
[----:B---3--:R-:W-:-:S06]  /*00c0*/  IMAD.U32 R3, RZ, RZ, UR6 ;  /* 0x00000006ff037e24 */ /* 0x008fcc000f8e00ff */
[----:B0-----:R-:W0:Y:S02]  /*00d0*/  MUFU.RCP R2, R2 ;  /* 0x0000000200027308 */ /* 0x001e240000001000 */
[----:B0-----:R-:W-:Y:S01]  /*00e0*/  VIADD R4, R2, 0xffffffe ;  /* 0x0ffffffe02047836 */ /* 0x001fe20000000000 */
[----:B--2---:R-:W-:Y:S01]  /*00f0*/  IADD3.X R2, PT, PT, R3, UR4, RZ, PT, !PT ;  /* 0x0000000403027c10 */ /* 0x004fe2000bffe4ff */
[----:B------:R-:W0:Y:S04]  /*0100*/  LDCU UR4, c[0x0][0x38c] ;  /* 0x00007180ff0477ac */ /* 0x000e280008000800 */
[----:B------:R2:W3:Y:S02]  /*0110*/  F2I.FTZ.U32.TRUNC.NTZ R5, R4 ;  /* 0x0000000400057305 */ /* 0x0004e4000021f000 */
[----:B--2---:R-:W-:-:S02]  /*0120*/  IMAD.MOV.U32 R4, RZ, RZ, RZ ;  /* 0x000000ffff047224 */ /* 0x004fc400078e00ff */
[----:B---3--:R-:W-:-:S04]  /*0130*/  IMAD.MOV R7, RZ, RZ, -R5 ;  /* 0x000000ffff077224 */ /* 0x008fc800078e0a05 */
[----:B------:R-:W-:-:S04]  /*0140*/  IMAD R7, R7, UR5, RZ ;  /* 0x0000000507077c24 */ /* 0x000fc8000f8e02ff */
[----:B------:R-:W-:-:S04]  /*0150*/  IMAD.HI.U32 R5, R5, R7, R4 ;  /* 0x0000000705057227 */ /* 0x000fc800078e0004 */
[----:B0-----:R-:W-:Y:S02]  /*0160*/  IMAD.U32 R4, RZ, RZ, UR4 ;  /* 0x00000004ff047e24 */ /* 0x001fe4000f8e00ff */
[----:B------:R-:W-:-:S04]  /*0170*/  IMAD.HI.U32 R5, R5, R2, RZ ;  /* 0x0000000205057227 */ /* 0x000fc800078e00ff */
[----:B------:R-:W-:-:S04]  /*0180*/  IMAD.MOV R5, RZ, RZ, -R5 ;  /* 0x000000ffff057224 */ /* 0x000fc800078e0a05 */
[----:B------:R-:W-:-:S05]  /*0190*/  IMAD R2, R5, UR5, R2 ;  /* 0x0000000505027c24 */ /* 0x000fca000f8e0202 */
[----:B------:R-:W-:-:S13]  /*01a0*/  ISETP.GE.U32.AND P0, PT, R2, UR5, PT ;  /* 0x0000000502007c0c */ /* 0x000fda000bf06070 */
[----:B------:R-:W-:-:S05]  /*01b0*/  @P0 VIADD R2, R2, -UR5 ;  /* 0x8000000502020c36 */ /* 0x000fca0008000000 */
[----:B------:R-:W-:-:S13]  /*01c0*/  ISETP.GE.U32.AND P0, PT, R2, UR5, PT ;  /* 0x0000000502007c0c */ /* 0x000fda000bf06070 */
[----:B------:R-:W-:Y:S01]  /*01d0*/  @P0 VIADD R2, R2, -UR5 ;  /* 0x8000000502020c36 */ /* 0x000fe20008000000 */
[----:B------:R-:W-:Y:S01]  /*01e0*/  @!P1 LOP3.LUT R2, RZ, UR5, RZ, 0x33, !PT ;  /* 0x00000005ff029c12 */ /* 0x000fe2000f8e33ff */
[----:B------:R-:W-:Y:S06]  /*01f0*/  BRA `(.L_x_4) ;  /* 0x0000000000587947 */ /* 0x000fec0003800000 */
.L_x_3:
[----:B------:R-:W0:Y:S01]  /*0200*/  LDC R7, c[0x0][0x390] ;  /* 0x0000e400ff077b82 */ /* 0x000e220000000800 */
[----:B------:R-:W2:Y:S07]  /*0210*/  S2R R2, SR_CTAID.X ;  /* 0x0000000000027919 */ /* 0x000eae0000002500 */
[----:B------:R-:W2:Y:S01]  /*0220*/  LDC R3, c[0x0][0x38c] ;  /* 0x0000e300ff037b82 */ /* 0x000ea20000000800 */
[----:B0-----:R-:W0:Y:S01]  /*0230*/  I2F.U32.RP R6, R7 ;  /* 0x0000000700067306 */ /* 0x001e220000209000 */
[----:B------:R-:W-:Y:S01]  /*0240*/  ISETP.NE.U32.AND P1, PT, R7, RZ, PT ;  /* 0x000000ff0700720c */ /* 0x000fe20003f25070 */
[----:B--2---:R-:W-:-:S06]  /*0250*/  IMAD.X R2, R2, 0x1, R3, PT ;  /* 0x0000000102027824 */ /* 0x004fcc00038e0603 */
[----:B0-----:R-:W0:Y:S02]  /*0260*/  MUFU.RCP R6, R6 ;  /* 0x0000000600067308 */ /* 0x001e240000001000 */
[----:B0-----:R-:W-:-:S06]  /*0270*/  VIADD R4, R6, 0xffffffe ;  /* 0x0ffffffe06047836 */ /* 0x001fcc0000000000 */
[----:B------:R0:W2:Y:S02]  /*0280*/  F2I.FTZ.U32.TRUNC.NTZ R5, R4 ;  /* 0x0000000400057305 */ /* 0x0000a4000021f000 */
[----:B0-----:R-:W-:Y:S02]  /*0290*/  IMAD.MOV.U32 R4, RZ, RZ, RZ ;  /* 0x000000ffff047224 */ /* 0x001fe400078e00ff */
[----:B--2---:R-:W-:-:S04]  /*02a0*/  IMAD.MOV R8, RZ, RZ, -R5 ;  /* 0x000000ffff087224 */ /* 0x004fc800078e0a05 */
[----:B------:R-:W-:-:S04]  /*02b0*/  IMAD R9, R8, R7, RZ ;  /* 0x0000000708097224 */ /* 0x000fc800078e02ff */
[----:B------:R-:W-:-:S06]  /*02c0*/  IMAD.HI.U32 R9, R5, R9, R4 ;  /* 0x0000000905097227 */ /* 0x000fcc00078e0004 */
[----:B------:R-:W-:-:S04]  /*02d0*/  IMAD.HI.U32 R9, R9, R2, RZ ;  /* 0x0000000209097227 */ /* 0x000fc800078e00ff */
[----:B------:R-:W-:-:S04]  /*02e0*/  IMAD.MOV R9, RZ, RZ, -R9 ;  /* 0x000000ffff097224 */ /* 0x000fc800078e0a09 */
[----:B------:R-:W-:Y:S02]  /*02f0*/  IMAD R4, R7, R9, R2 ;  /* 0x0000000907047224 */ /* 0x000fe400078e0202 */
[----:B------:R-:W0:Y:S03]  /*0300*/  LDC R2, c[0x0][0x38c] ;  /* 0x0000e300ff027b82 */ /* 0x000e260000000800 */
[----:B------:R-:W-:-:S13]  /*0310*/  ISETP.GE.U32.AND P0, PT, R4, R7, PT ;  /* 0x000000070400720c */ /* 0x000fda0003f06070 */
[----:B------:R-:W-:-:S05]  /*0320*/  @P0 IMAD.IADD R4, R4, 0x1, -R7 ;  /* 0x0000000104040824 */ /* 0x000fca00078e0a07 */
[----:B------:R-:W-:-:S13]  /*0330*/  ISETP.GE.U32.AND P0, PT, R4, R7, PT ;  /* 0x000000070400720c */ /* 0x000fda0003f06070 */
[----:B------:R-:W-:Y:S01]  /*0340*/  @P0 IMAD.IADD R4, R4, 0x1, -R7 ;  /* 0x0000000104040824 */ /* 0x000fe200078e0a07 */
[----:B------:R-:W-:-:S07]  /*0350*/  @!P1 LOP3.LUT R4, RZ, R7, RZ, 0x33, !PT ;  /* 0x00000007ff049212 */ /* 0x000fce00078e33ff */
.L_x_4:
[----:B------:R-:W2:Y:S01]  /*0360*/  S2R R11, SR_TID.Y ;  /* 0x00000000000b7919 */ /* 0x000ea20000002200 */
[----:B------:R-:W3:Y:S01]  /*0370*/  LDC.64 R6, c[0x0][0x380] ;  /* 0x0000e000ff067b82 */ /* 0x000ee20000000a00 */
[----:B------:R-:W4:Y:S01]  /*0380*/  LDCU UR4, c[0x0][0x388] ;  /* 0x00007100ff0477ac */ /* 0x000f220008000800 */
[--C-:B01----:R-:W-:Y:S02]  /*0390*/  IMAD R5, R2, 0x20, R0.reuse ;  /* 0x0000002002057824 */ /* 0x103fe400078e0200 */
[C---:B------:R-:W-:Y:S02]  /*03a0*/  IMAD R9, R3.reuse, 0x20, R0 ;  /* 0x0000002003097824 */ /* 0x040fe400078e0200 */
[--C-:B--2---:R-:W-:Y:S02]  /*03b0*/  IMAD R4, R4, 0x20, R11.reuse ;  /* 0x0000002004047824 */ /* 0x104fe400078e020b */
[----:B------:R-:W-:Y:S02]  /*03c0*/  IMAD R2, R3, 0x20, R11 ;  /* 0x0000002003027824 */ /* 0x000fe400078e020b */
[----:B----4-:R-:W-:-:S02]  /*03d0*/  IMAD R3, R4, UR4, R5 ;  /* 0x0000000404037c24 */ /* 0x010fc4000f8e0205 */
[----:B------:R-:W-:Y:S02]  /*03e0*/  IMAD R9, R2, UR4, R9 ;  /* 0x0000000402097c24 */ /* 0x000fe4000f8e0209 */
[----:B---3--:R-:W-:-:S04]  /*03f0*/  IMAD.WIDE R2, R3, 0x4, R6 ;  /* 0x0000000403027825 */ /* 0x008fc800078e0206 */
[----:B------:R-:W-:Y:S01]  /*0400*/  IMAD.WIDE R6, R9, 0x4, R6 ;  /* 0x0000000409067825 */ /* 0x000fe200078e0206 */
[----:B------:R-:W2:Y:S05]  /*0410*/  LDG.E R13, desc[UR8][R2.64] ;  /* 0x00000008020d7981 */ /* 0x000eaa000c1e1900 */
[----:B------:R-:W3:Y:S01]  /*0420*/  LDG.E R6, desc[UR8][R6.64] ;  /* 0x0000000806067981 */ /* 0x000ee2000c1e1900 */
[----:B------:R-:W0:Y:S01]  /*0430*/  S2UR UR6, SR_CgaCtaId ;  /* 0x00000000000679c3 */ /* 0x000e220000008800 */
[----:B------:R-:W-:Y:S01]  /*0440*/  UMOV UR4, 0x400 ;  /* 0x0000040000047882 */ /* 0x000fe20000000000 */
[----:B------:R-:W-:Y:S01]  /*0450*/  IMAD R5, R11, 0x20, R0 ;  /* 0x000000200b057824 */ /* 0x000fe200078e0200 */
[----:B------:R-:W-:-:S02]  /*0460*/  UIADD3 UR5, UPT, UPT, UR4, 0x1000, URZ ;  /* 0x0000100004057890 */ /* 0x000fc4000fffe0ff */
[----:B0-----:R-:W-:Y:S02]  /*0470*/  ULEA UR4, UR6, UR4, 0x18 ;  /* 0x0000000406047291 */ /* 0x001fe4000f8ec0ff */
[----:B------:R-:W-:-:S04]  /*0480*/  ULEA UR5, UR6, UR5, 0x18 ;  /* 0x0000000506057291 */ /* 0x000fc8000f8ec0ff */
[C---:B------:R-:W-:Y:S02]  /*0490*/  LEA R4, R5.reuse, UR4, 0x2 ;  /* 0x0000000405047c11 */ /* 0x040fe4000f8e10ff */
[----:B------:R-:W-:-:S03]  /*04a0*/  LEA R5, R5, UR5, 0x2 ;  /* 0x0000000505057c11 */ /* 0x000fc6000f8e10ff */
[----:B--2---:R0:W-:Y:S04]  /*04b0*/  STS [R4], R13 ;  /* 0x0000000d04007388 */ /* 0x0041e80000000800 */
[----:B---3--:R0:W-:Y:S01]  /*04c0*/  STS [R5], R6 ;  /* 0x0000000605007388 */ /* 0x0081e20000000800 */
[----:B------:R-:W-:Y:S05]  /*04d0*/  BRA.U UP0, `(.L_x_5) ;  /* 0x00000009008c7547 */ /* 0x000fea000b800000 */
[----:B------:R-:W-:Y:S01]  /*04e0*/  BAR.SYNC.DEFER_BLOCKING 0x0 ;  /* 0x0000000000007b1d */ /* 0x000fe20000010000 */
[----:B0-----:R-:W-:Y:S02]  /*04f0*/  LEA R5, R11, UR5, 0x7 ;  /* 0x000000050b057c11 */ /* 0x001fe4000f8e38ff */
[----:B------:R-:W-:-:S03]  /*0500*/  LEA R0, R0, UR4, 0x2 ;  /* 0x0000000400007c11 */ /* 0x000fc6000f8e10ff */
[----:B------:R-:W-:Y:S04]  /*0510*/  STS [R4], R13 ;  /* 0x0000000d04007388 */ /* 0x000fe80000000800 */
[----:B------:R-:W-:Y:S04]  /*0520*/  LDS R6, [R5] ;  /* 0x0000000005067984 */ /* 0x000fe80000000800 */
[----:B------:R-:W0:Y:S02]  /*0530*/  LDS R7, [R0] ;  /* 0x0000000000077984 */ /* 0x000e240000000800 */
[----:B0-----:R-:W-:Y:S01]  /*0540*/  VIADDMNMX R7, R7, R6, R13, PT ;  /* 0x0000000607077246 */ /* 0x001fe2000380010d */
[----:B------:R-:W-:Y:S06]  /*0550*/  BAR.SYNC.DEFER_BLOCKING 0x0 ;  /* 0x0000000000007b1d */ /* 0x000fec0000010000 */
[----:B------:R-:W-:Y:S04]  /*0560*/  STS [R4], R7 ;  /* 0x0000000704007388 */ /* 0x000fe80000000800 */
[----:B------:R-:W-:Y:S04]  /*0570*/  LDS R6, [R5+0x4] ;  /* 0x0000040005067984 */ /* 0x000fe80000000800 */
[----:B------:R-:W0:Y:S02]  /*0580*/  LDS R8, [R0+0x80] ;  /* 0x0000800000087984 */ /* 0x000e240000000800 */
        /* <DEDUP_REMOVED lines=151> */
[----:B------:R-:W-:Y:S06]  /*0f00*/  BRA `(.L_x_6) ;  /* 0x0000000800887947 */ /* 0x000fec0003800000 */
.L_x_5:
        /* <DEDUP_REMOVED lines=161> */
[----:B0-----:R-:W-:-:S07]  /*1920*/  VIADDMNMX R9, R9, R6, R7, PT ;  /* 0x0000000609097246 */ /* 0x001fce0003800107 */
.L_x_6:
[----:B------:R-:W-:Y:S01]  /*1930*/  STG.E desc[UR8][R2.64], R9 ;  /* 0x0000000902007986 */ /* 0x000fe2000c101908 */
[----:B------:R-:W-:Y:S05]  /*1940*/  EXIT ;  /* 0x000000000000794d */ /* 0x000fea0003800000 */
.L_x_7:
        /* <DEDUP_REMOVED lines=11> */
.L_x_10:


//--------------------- .text._Z6phase1Piii       --------------------------
	.section	.text._Z6phase1Piii,"ax",@progbits
	.align	128
        .global         _Z6phase1Piii
        .type           _Z6phase1Piii,@function
        .size           _Z6phase1Piii,(.L_x_11 - _Z6phase1Piii)
        .other          _Z6phase1Piii,@"STO_CUDA_ENTRY STV_DEFAULT"
_Z6phase1Piii:
.text._Z6phase1Piii:
[----:B------:R-:W-:Y:S01]  /*0000*/  LDC R1, c[0x0][0x37c] ;  /* 0x0000df00ff017b82 */ /* 0x000fe20000000800 */
[----:B------:R-:W0:Y:S07]  /*0010*/  S2R R6, SR_TID.Y ;  /* 0x0000000000067919 */ /* 0x000e2e0000002200 */
[----:B------:R-:W0:Y:S01]  /*0020*/  LDC.64 R8, c[0x0][0x388] ;  /* 0x0000e200ff087b82 */ /* 0x000e220000000a00 */
[----:B------:R-:W1:Y:S01]  /*0030*/  LDCU.64 UR6, c[0x0][0x358] ;  /* 0x00006b00ff0677ac */ /* 0x000e620008000a00 */
[----:B------:R-:W2:Y:S06]  /*0040*/  S2R R4, SR_TID.X ;  /* 0x0000000000047919 */ /* 0x000eac0000002100 */
[----:B------:R-:W3:Y:S01]  /*0050*/  LDC.64 R2, c[0x0][0x380] ;  /* 0x0000e000ff027b82 */ /* 0x000ee20000000a00 */
[----:B0-----:R-:W-:-:S02]  /*0060*/  IMAD R5, R9, 0x20, R6 ;  /* 0x0000002009057824 */ /* 0x001fc400078e0206 */
[----:B--2---:R-:W-:-:S04]  /*0070*/  IMAD R0, R9, 0x20, R4 ;  /* 0x0000002009007824 */ /* 0x004fc800078e0204 */
[----:B------:R-:W-:-:S04]  /*0080*/  IMAD R5, R5, R8, R0 ;  /* 0x0000000805057224 */ /* 0x000fc800078e0200 */
[----:B---3--:R-:W-:-:S05]  /*0090*/  IMAD.WIDE R2, R5, 0x4, R2 ;  /* 0x0000000405027825 */ /* 0x008fca00078e0202 */
[----:B-1----:R-:W2:Y:S01]  /*00a0*/  LDG.E R7, desc[UR6][R2.64] ;  /* 0x0000000602077981 */ /* 0x002ea2000c1e1900 */
[----:B------:R-:W0:Y:S01]  /*00b0*/  S2UR UR5, SR_CgaCtaId ;  /* 0x00000000000579c3 */ /* 0x000e220000008800 */
[----:B------:R-:W-:Y:S01]  /*00c0*/  UMOV UR4, 0x400 ;  /* 0x0000040000047882 */ /* 0x000fe20000000000 */
[----:B------:R-:W-:Y:S01]  /*00d0*/  IMAD R0, R6, 0x20, R4 ;  /* 0x0000002006007824 */ /* 0x000fe200078e0204 */
[----:B0-----:R-:W-:-:S06]  /*00e0*/  ULEA UR4, UR5, UR4, 0x18 ;  /* 0x0000000405047291 */ /* 0x001fcc000f8ec0ff */
[----:B------:R-:W-:Y:S02]  /*00f0*/  LEA R0, R0, UR4, 0x2 ;  /* 0x0000000400007c11 */ /* 0x000fe4000f8e10ff */
[----:B------:R-:W-:Y:S02]  /*0100*/  LEA R5, R6, UR4, 0x7 ;  /* 0x0000000406057c11 */ /* 0x000fe4000f8e38ff */
[----:B------:R-:W-:Y:S01]  /*0110*/  LEA R4, R4, UR4, 0x2 ;  /* 0x0000000404047c11 */ /* 0x000fe2000f8e10ff */
[----:B--2---:R-:W-:Y:S01]  /*0120*/  STS [R0], R7 ;  /* 0x0000000700007388 */ /* 0x004fe20000000800 */
[----:B------:R-:W-:Y:S06]  /*0130*/  BAR.SYNC.DEFER_BLOCKING 0x0 ;  /* 0x0000000000007b1d */ /* 0x000fec0000010000 */
[----:B------:R-:W-:Y:S04]  /*0140*/  LDS R6, [R0] ;  /* 0x0000000000067984 */ /* 0x000fe80000000800 */
[----:B------:R-:W-:Y:S04]  /*0150*/  LDS R9, [R5] ;  /* 0x0000000005097984 */ /* 0x000fe80000000800 */
[----:B------:R-:W0:Y:S02]  /*0160*/  LDS R8, [R4] ;  /* 0x0000000004087984 */ /* 0x000e240000000800 */
[----:B0-----:R-:W-:-:S05]  /*0170*/  VIADDMNMX R9, R8, R9, R6, PT ;  /* 0x0000000908097246 */ /* 0x001fca0003800106 */
[----:B------:R-:W-:Y:S01]  /*0180*/  STS [R0], R9 ;  /* 0x0000000900007388 */ /* 0x000fe20000000800 */
[----:B------:R-:W-:Y:S06]  /*0190*/  BAR.SYNC.DEFER_BLOCKING 0x0 ;  /* 0x0000000000007b1d */ /* 0x000fec0000010000 */
[----:B------:R-:W-:Y:S04]  /*01a0*/  LDS R6, [R0] ;  /* 0x0000000000067984 */ /* 0x000fe80000000800 */
[----:B------:R-:W-:Y:S04]  /*01b0*/  LDS R11, [R5+0x4] ;  /* 0x00000400050b7984 */ /* 0x000fe80000000800 */
[----:B------:R-:W0:Y:S02]  /*01c0*/  LDS R8, [R4+0x80] ;  /* 0x0000800004087984 */ /* 0x000e240000000800 */
        /* <DEDUP_REMOVED lines=177> */
[----:B------:R-:W-:Y:S04]  /*0ce0*/  LDS R11, [R5+0x7c] ;  /* 0x00007c00050b7984 */ /* 0x000fe80000000800 */
[----:B------:R-:W-:Y:S04]  /*0cf0*/  LDS R8, [R4+0xf80] ;  /* 0x000f800004087984 */ /* 0x000fe80000000800 */
[----:B------:R-:W0:Y:S02]  /*0d00*/  LDS R6, [R0] ;  /* 0x0000000000067984 */ /* 0x000e240000000800 */
[----:B0-----:R-:W-:-:S05]  /*0d10*/  VIADDMNMX R11, R8, R11, R6, PT ;  /* 0x0000000b080b7246 */ /* 0x001fca0003800106 */
[----:B------:R-:W-:Y:S04]  /*0d20*/  STG.E desc[UR6][R2.64], R11 ;  /* 0x0000000b02007986 */ /* 0x000fe8000c101906 */
[----:B------:R-:W-:Y:S01]  /*0d30*/  STS [R0], R11 ;  /* 0x0000000b00007388 */ /* 0x000fe20000000800 */
[----:B------:R-:W-:Y:S05]  /*0d40*/  EXIT ;  /* 0x000000000000794d */ /* 0x000fea0003800000 */
.L_x_8:
        /* <DEDUP_REMOVED lines=11> */
.L_x_11:


//--------------------- .nv.shared._Z6phase3Piiiii --------------------------
	.section	.nv.shared._Z6phase3Piiiii,"aw",@nobits
	.sectionflags	@""
	.align	4
.nv.shared._Z6phase3Piiiii:
	.zero		9216


//--------------------- .nv.shared.reserved.0     --------------------------
	.section	.nv.shared.reserved.0,"aw",@nobits
	.weak		__nv_reservedSMEM_offset_0_alias
	.size		__nv_reservedSMEM_offset_0_alias, 0, 64
	.other		__nv_reservedSMEM_offset_0_alias,@"STO_CUDA_RESERVED_SHARED STV_DEFAULT"
__nv_reservedSMEM_offset_0_alias:
	.zero		0
	.zero		64


//--------------------- .nv.shared._Z6phase2Piiiib --------------------------
	.section	.nv.shared._Z6phase2Piiiib,"aw",@nobits
	.sectionflags	@""
	.align	4
.nv.shared._Z6phase2Piiiib:
	.zero		9216


//--------------------- .nv.shared._Z6phase1Piii  --------------------------
	.section	.nv.shared._Z6phase1Piii,"aw",@nobits
	.sectionflags	@""
	.align	4
.nv.shared._Z6phase1Piii:
	.zero		5120


//--------------------- .nv.constant0._Z6phase3Piiiii --------------------------
	.section	.nv.constant0._Z6phase3Piiiii,"a",@progbits
	.sectionflags	@""
	.align	4
.nv.constant0._Z6phase3Piiiii:
	.zero		920


//--------------------- .nv.constant0._Z6phase2Piiiib --------------------------
	.section	.nv.constant0._Z6phase2Piiiib,"a",@progbits
	.sectionflags	@""
	.align	4
.nv.constant0._Z6phase2Piiiib:
	.zero		917


//--------------------- .nv.constant0._Z6phase1Piii --------------------------
	.section	.nv.constant0._Z6phase1Piii,"a",@progbits
	.sectionflags	@""
	.align	4
.nv.constant0._Z6phase1Piii:
	.zero		912


//--------------------- SYMBOLS --------------------------

	.type		.nv.reservedSmem.offset0,@object
	.size		.nv.reservedSmem.offset0,0x4
	.type		.nv.reservedSmem.cap,@object
	.size		.nv.reservedSmem.cap,0x4
